// auto-generated by cutlass_sweep.gemm — config: {"arch": "sm_100", "cluster_m": 4, "cluster_n": 4, "dtype": "fp16", "dtype_b": "fp16", "layout": "tt", "stages": 3, "tile_k": 64, "tile_m": 128, "tile_n": 128}
#include "cutlass/cutlass.h"
#include "cutlass/gemm/collective/collective_builder.hpp"
#include "cutlass/gemm/device/gemm_universal_adapter.h"
#include "cutlass/gemm/kernel/gemm_universal.hpp"
#include "cutlass/epilogue/collective/collective_builder.hpp"

using ElemA = cutlass::half_t;
using ElemB = cutlass::half_t;
using ElemCD = cutlass::half_t;
using Acc  = float;
using TileShape    = cute::Shape<cute::_128, cute::_128, cute::_64>;
using ClusterShape = cute::Shape<cute::_4, cute::_4, cute::_1>;

using CollectiveEpilogue = typename cutlass::epilogue::collective::CollectiveBuilder<
    cutlass::arch::Sm100, cutlass::arch::OpClassTensorOp,
    TileShape, ClusterShape,
    cutlass::epilogue::collective::EpilogueTileAuto,
    Acc, Acc,
    ElemCD, cutlass::layout::RowMajor, 128 / cutlass::sizeof_bits<ElemCD>::value,
    ElemCD, cutlass::layout::RowMajor, 128 / cutlass::sizeof_bits<ElemCD>::value,
    cutlass::epilogue::collective::EpilogueScheduleAuto
  >::CollectiveOp;

using CollectiveMainloop = typename cutlass::gemm::collective::CollectiveBuilder<
    cutlass::arch::Sm100, cutlass::arch::OpClassTensorOp,
    ElemA, cutlass::layout::ColumnMajor, 128 / cutlass::sizeof_bits<ElemA>::value,
    ElemB, cutlass::layout::ColumnMajor, 128 / cutlass::sizeof_bits<ElemB>::value,
    Acc,
    TileShape, ClusterShape,
    cutlass::gemm::collective::StageCount<3>,
    cutlass::gemm::collective::KernelScheduleAuto
  >::CollectiveOp;

using GemmKernel = cutlass::gemm::kernel::GemmUniversal<
    cute::Shape<int,int,int,int>,
    CollectiveMainloop,
    CollectiveEpilogue
>;
using Gemm = cutlass::gemm::device::GemmUniversalAdapter<GemmKernel>;

// Force the device kernel symbol into the cubin without needing a host main.
auto* _anchor = &cutlass::device_kernel<GemmKernel>;


// ===== COMPILED SASS (sm_100a) =====

	.target	sm_100a

	.elftype	@"ET_EXEC"


//--------------------- .note.nv.tkinfo           --------------------------
	.section	.note.nv.tkinfo,"",@"SHT_NOTE"
	.sectionflags	@"SHF_NOTE_NV_TKINFO"
	.tkinfo
        /*0018*/ 	.word	0x00000002
        /*0030*/ 	.string	""
        /*0030*/ 	.string	"ptxas"
        /*0030*/ 	.string	"Cuda compilation tools, release 13.0, V13.0.88"
        /*0030*/ 	.string	"Build cuda_13.0.r13.0/compiler.36424714_0"
        /*0030*/ 	.string	"-arch sm_100a -m 64 "



//--------------------- .note.nv.cuinfo           --------------------------
	.section	.note.nv.cuinfo,"",@"SHT_NOTE"
	.sectionflags	@"SHF_NOTE_NV_CUINFO"
        /*0018*/ 	.short	0x0002
        /*001a*/ 	.short	0x0064
        /*001c*/ 	.short	0x0082
	.zero		2


//--------------------- .nv.info                  --------------------------
	.section	.nv.info,"",@"SHT_CUDA_INFO"
	.align	4


	//----- nvinfo : EIATTR_REGCOUNT
	.align		4
        /*0000*/ 	.byte	0x04, 0x2f
        /*0002*/ 	.short	(.L_19 - .L_18)
	.align		4
.L_18:
        /*0004*/ 	.word	index@(_ZN7cutlass13device_kernelINS_4gemm6kernel13GemmUniversalIN4cute5tupleIJiiiiEEENS1_10collective13CollectiveMmaINS1_35MainloopSm100TmaUmmaWarpSpecializedILi3ELi2ELi4ENS5_IJNS4_1CILi4EEESB_NSA_ILi1EEEEEEEENS5_IJNSA_ILi128EEESF_NSA_ILi64EEEEEENS_6half_tENS5_IJSC_llEEESI_NS5_IJlSC_lEEENS4_8TiledMMAINS4_8MMA_AtomIJNS4_26SM100_MMA_F16BF16_2x1SM_SSISI_SI_fLi128ELi128ELNS4_4UMMA5MajorE1ELSP_0ELNSO_7ScaleInE0ELSQ_0EEEEEENS4_6LayoutINS5_IJSC_SC_SC_EEENS5_IJNSA_ILi0EEESV_SV_EEEEENS5_IJNS4_10UnderscoreESY_SY_EEEEENS4_28SM100_TMA_2SM_LOAD_MULTICASTENS4_14ComposedLayoutINS4_7SwizzleILi3ELi4ELi3EEENS4_18smem_ptr_flag_bitsILi16EEENST_INS5_IJSG_NSA_ILi8EEEEEENS5_IJSC_SG_EEEEEEEvNS4_8identityES11_NS12_IS14_S16_NST_INS5_IJS17_SG_EEENS5_IJSG_SC_EEEEEEEvS1C_EENS_8epilogue10collective18CollectiveEpilogueINS1I_23Sm100TmaWarpSpecializedILi4ELi2ELi16ELb1ELb0EEEJNS5_IJSG_SF_SG_EEENS5_IJNST_ISG_SC_EENST_INS5_IJNSA_ILi16EEENSA_ILi2EEEEEES19_EEEEESI_SK_SI_SK_NS1I_6fusion15FusionCallbacksIS1M_NS1U_17LinearCombinationISI_fSI_fLNS_15FloatRoundStyleE2EEES1N_S1T_JEEENS4_5SM1004TMEM4LOAD26SM100_TMEM_LOAD_32dp32b16xENS4_13SM90_TMA_LOADENS12_INS13_ILi1ELi4ELi3EEES16_NST_INS5_IJS17_S1P_EEENS5_IJS1P_SC_EEEEEEENS4_39AutoVectorizingCopyWithAssumedAlignmentILi128EEENS4_14SM90_TMA_STOREES29_S2B_S2B_EEEvvEEEEvNT_6ParamsE)
        /*0008*/ 	.word	0x00000045


	//----- nvinfo : EIATTR_FRAME_SIZE
	.align		4
.L_19:
        /*000c*/ 	.byte	0x04, 0x11
        /*000e*/ 	.short	(.L_21 - .L_20)
	.align		4
.L_20:
        /*0010*/ 	.word	index@($__internal_2_$__cuda_sm10x_tcgen05_guardrail_trap_unallocated_columns_being_dealloced)
        /*0014*/ 	.word	0x00000000


	//----- nvinfo : EIATTR_FRAME_SIZE
	.align		4
.L_21:
        /*0018*/ 	.byte	0x04, 0x11
        /*001a*/ 	.short	(.L_23 - .L_22)
	.align		4
.L_22:
        /*001c*/ 	.word	index@($__internal_1_$__cuda_sm10x_tcgen05_guardrail_trap_phase_invalid_during_alloc)
        /*0020*/ 	.word	0x00000000


	//----- nvinfo : EIATTR_FRAME_SIZE
	.align		4
.L_23:
        /*0024*/ 	.byte	0x04, 0x11
        /*0026*/ 	.short	(.L_25 - .L_24)
	.align		4
.L_24:
        /*0028*/ 	.word	index@($__internal_0_$__cuda_sm10x_tcgen05_guardrail_trap_col_being_dealloced_not_returned_by_alloc)
        /*002c*/ 	.word	0x00000000


	//----- nvinfo : EIATTR_FRAME_SIZE
	.align		4
.L_25:
        /*0030*/ 	.byte	0x04, 0x11
        /*0032*/ 	.short	(.L_27 - .L_26)
	.align		4
.L_26:
        /*0034*/ 	.word	index@(_ZN7cutlass13device_kernelINS_4gemm6kernel13GemmUniversalIN4cute5tupleIJiiiiEEENS1_10collective13CollectiveMmaINS1_35MainloopSm100TmaUmmaWarpSpecializedILi3ELi2ELi4ENS5_IJNS4_1CILi4EEESB_NSA_ILi1EEEEEEEENS5_IJNSA_ILi128EEESF_NSA_ILi64EEEEEENS_6half_tENS5_IJSC_llEEESI_NS5_IJlSC_lEEENS4_8TiledMMAINS4_8MMA_AtomIJNS4_26SM100_MMA_F16BF16_2x1SM_SSISI_SI_fLi128ELi128ELNS4_4UMMA5MajorE1ELSP_0ELNSO_7ScaleInE0ELSQ_0EEEEEENS4_6LayoutINS5_IJSC_SC_SC_EEENS5_IJNSA_ILi0EEESV_SV_EEEEENS5_IJNS4_10UnderscoreESY_SY_EEEEENS4_28SM100_TMA_2SM_LOAD_MULTICASTENS4_14ComposedLayoutINS4_7SwizzleILi3ELi4ELi3EEENS4_18smem_ptr_flag_bitsILi16EEENST_INS5_IJSG_NSA_ILi8EEEEEENS5_IJSC_SG_EEEEEEEvNS4_8identityES11_NS12_IS14_S16_NST_INS5_IJS17_SG_EEENS5_IJSG_SC_EEEEEEEvS1C_EENS_8epilogue10collective18CollectiveEpilogueINS1I_23Sm100TmaWarpSpecializedILi4ELi2ELi16ELb1ELb0EEEJNS5_IJSG_SF_SG_EEENS5_IJNST_ISG_SC_EENST_INS5_IJNSA_ILi16EEENSA_ILi2EEEEEES19_EEEEESI_SK_SI_SK_NS1I_6fusion15FusionCallbacksIS1M_NS1U_17LinearCombinationISI_fSI_fLNS_15FloatRoundStyleE2EEES1N_S1T_JEEENS4_5SM1004TMEM4LOAD26SM100_TMEM_LOAD_32dp32b16xENS4_13SM90_TMA_LOADENS12_INS13_ILi1ELi4ELi3EEES16_NST_INS5_IJS17_S1P_EEENS5_IJS1P_SC_EEEEEEENS4_39AutoVectorizingCopyWithAssumedAlignmentILi128EEENS4_14SM90_TMA_STOREES29_S2B_S2B_EEEvvEEEEvNT_6ParamsE)
        /*0038*/ 	.word	0x00000000


	//----- nvinfo : EIATTR_MIN_STACK_SIZE
	.align		4
.L_27:
        /*003c*/ 	.byte	0x04, 0x12
        /*003e*/ 	.short	(.L_29 - .L_28)
	.align		4
.L_28:
        /*0040*/ 	.word	index@(_ZN7cutlass13device_kernelINS_4gemm6kernel13GemmUniversalIN4cute5tupleIJiiiiEEENS1_10collective13CollectiveMmaINS1_35MainloopSm100TmaUmmaWarpSpecializedILi3ELi2ELi4ENS5_IJNS4_1CILi4EEESB_NSA_ILi1EEEEEEEENS5_IJNSA_ILi128EEESF_NSA_ILi64EEEEEENS_6half_tENS5_IJSC_llEEESI_NS5_IJlSC_lEEENS4_8TiledMMAINS4_8MMA_AtomIJNS4_26SM100_MMA_F16BF16_2x1SM_SSISI_SI_fLi128ELi128ELNS4_4UMMA5MajorE1ELSP_0ELNSO_7ScaleInE0ELSQ_0EEEEEENS4_6LayoutINS5_IJSC_SC_SC_EEENS5_IJNSA_ILi0EEESV_SV_EEEEENS5_IJNS4_10UnderscoreESY_SY_EEEEENS4_28SM100_TMA_2SM_LOAD_MULTICASTENS4_14ComposedLayoutINS4_7SwizzleILi3ELi4ELi3EEENS4_18smem_ptr_flag_bitsILi16EEENST_INS5_IJSG_NSA_ILi8EEEEEENS5_IJSC_SG_EEEEEEEvNS4_8identityES11_NS12_IS14_S16_NST_INS5_IJS17_SG_EEENS5_IJSG_SC_EEEEEEEvS1C_EENS_8epilogue10collective18CollectiveEpilogueINS1I_23Sm100TmaWarpSpecializedILi4ELi2ELi16ELb1ELb0EEEJNS5_IJSG_SF_SG_EEENS5_IJNST_ISG_SC_EENST_INS5_IJNSA_ILi16EEENSA_ILi2EEEEEES19_EEEEESI_SK_SI_SK_NS1I_6fusion15FusionCallbacksIS1M_NS1U_17LinearCombinationISI_fSI_fLNS_15FloatRoundStyleE2EEES1N_S1T_JEEENS4_5SM1004TMEM4LOAD26SM100_TMEM_LOAD_32dp32b16xENS4_13SM90_TMA_LOADENS12_INS13_ILi1ELi4ELi3EEES16_NST_INS5_IJS17_S1P_EEENS5_IJS1P_SC_EEEEEEENS4_39AutoVectorizingCopyWithAssumedAlignmentILi128EEENS4_14SM90_TMA_STOREES29_S2B_S2B_EEEvvEEEEvNT_6ParamsE)
        /*0044*/ 	.word	0x00000000
.L_29:


//--------------------- .nv.compat                --------------------------
	.section	.nv.compat,"",@"SHT_CUDA_COMPAT_INFO"
	.align	4
        /*0000*/ 	.byte	0x02, 0x09, 0x01, 0x00, 0x02, 0x02, 0x02, 0x00, 0x02, 0x05, 0x05, 0x00, 0x03, 0x07, 0x01, 0x01
        /*0010*/ 	.byte	0x02, 0x03, 0x01, 0x00, 0x02, 0x06, 0x01, 0x00, 0x04, 0x0b, 0x08, 0x00, 0x09, 0x00, 0x00, 0x00
        /*0020*/ 	.byte	0x00, 0x00, 0x00, 0x00


//--------------------- .nv.info._ZN7cutlass13device_kernelINS_4gemm6kernel13GemmUniversalIN4cute5tupleIJiiiiEEENS1_10collective13CollectiveMmaINS1_35MainloopSm100TmaUmmaWarpSpecializedILi3ELi2ELi4ENS5_IJNS4_1CILi4EEESB_NSA_ILi1EEEEEEEENS5_IJNSA_ILi128EEESF_NSA_ILi64EEEEEENS_6half_tENS5_IJSC_llEEESI_NS5_IJlSC_lEEENS4_8TiledMMAINS4_8MMA_AtomIJNS4_26SM100_MMA_F16BF16_2x1SM_SSISI_SI_fLi128ELi128ELNS4_4UMMA5MajorE1ELSP_0ELNSO_7ScaleInE0ELSQ_0EEEEEENS4_6LayoutINS5_IJSC_SC_SC_EEENS5_IJNSA_ILi0EEESV_SV_EEEEENS5_IJNS4_10UnderscoreESY_SY_EEEEENS4_28SM100_TMA_2SM_LOAD_MULTICASTENS4_14ComposedLayoutINS4_7SwizzleILi3ELi4ELi3EEENS4_18smem_ptr_flag_bitsILi16EEENST_INS5_IJSG_NSA_ILi8EEEEEENS5_IJSC_SG_EEEEEEEvNS4_8identityES11_NS12_IS14_S16_NST_INS5_IJS17_SG_EEENS5_IJSG_SC_EEEEEEEvS1C_EENS_8epilogue10collective18CollectiveEpilogueINS1I_23Sm100TmaWarpSpecializedILi4ELi2ELi16ELb1ELb0EEEJNS5_IJSG_SF_SG_EEENS5_IJNST_ISG_SC_EENST_INS5_IJNSA_ILi16EEENSA_ILi2EEEEEES19_EEEEESI_SK_SI_SK_NS1I_6fusion15FusionCallbacksIS1M_NS1U_17LinearCombinationISI_fSI_fLNS_15FloatRoundStyleE2EEES1N_S1T_JEEENS4_5SM1004TMEM4LOAD26SM100_TMEM_LOAD_32dp32b16xENS4_13SM90_TMA_LOADENS12_INS13_ILi1ELi4ELi3EEES16_NST_INS5_IJS17_S1P_EEENS5_IJS1P_SC_EEEEEEENS4_39AutoVectorizingCopyWithAssumedAlignmentILi128EEENS4_14SM90_TMA_STOREES29_S2B_S2B_EEEvvEEEEvNT_6ParamsE --------------------------
	.section	.nv.info._ZN7cutlass13device_kernelINS_4gemm6kernel13GemmUniversalIN4cute5tupleIJiiiiEEENS1_10collective13CollectiveMmaINS1_35MainloopSm100TmaUmmaWarpSpecializedILi3ELi2ELi4ENS5_IJNS4_1CILi4EEESB_NSA_ILi1EEEEEEEENS5_IJNSA_ILi128EEESF_NSA_ILi64EEEEEENS_6half_tENS5_IJSC_llEEESI_NS5_IJlSC_lEEENS4_8TiledMMAINS4_8MMA_AtomIJNS4_26SM100_MMA_F16BF16_2x1SM_SSISI_SI_fLi128ELi128ELNS4_4UMMA5MajorE1ELSP_0ELNSO_7ScaleInE0ELSQ_0EEEEEENS4_6LayoutINS5_IJSC_SC_SC_EEENS5_IJNSA_ILi0EEESV_SV_EEEEENS5_IJNS4_10UnderscoreESY_SY_EEEEENS4_28SM100_TMA_2SM_LOAD_MULTICASTENS4_14ComposedLayoutINS4_7SwizzleILi3ELi4ELi3EEENS4_18smem_ptr_flag_bitsILi16EEENST_INS5_IJSG_NSA_ILi8EEEEEENS5_IJSC_SG_EEEEEEEvNS4_8identityES11_NS12_IS14_S16_NST_INS5_IJS17_SG_EEENS5_IJSG_SC_EEEEEEEvS1C_EENS_8epilogue10collective18CollectiveEpilogueINS1I_23Sm100TmaWarpSpecializedILi4ELi2ELi16ELb1ELb0EEEJNS5_IJSG_SF_SG_EEENS5_IJNST_ISG_SC_EENST_INS5_IJNSA_ILi16EEENSA_ILi2EEEEEES19_EEEEESI_SK_SI_SK_NS1I_6fusion15FusionCallbacksIS1M_NS1U_17LinearCombinationISI_fSI_fLNS_15FloatRoundStyleE2EEES1N_S1T_JEEENS4_5SM1004TMEM4LOAD26SM100_TMEM_LOAD_32dp32b16xENS4_13SM90_TMA_LOADENS12_INS13_ILi1ELi4ELi3EEES16_NST_INS5_IJS17_S1P_EEENS5_IJS1P_SC_EEEEEEENS4_39AutoVectorizingCopyWithAssumedAlignmentILi128EEENS4_14SM90_TMA_STOREES29_S2B_S2B_EEEvvEEEEvNT_6ParamsE,"",@"SHT_CUDA_INFO"
	.sectionflags	@""
	.align	4


	//----- nvinfo : EIATTR_CUDA_API_VERSION
	.align		4
        /*0000*/ 	.byte	0x04, 0x37
        /*0002*/ 	.short	(.L_31 - .L_30)
.L_30:
        /*0004*/ 	.word	0x00000082


	//----- nvinfo : EIATTR_KPARAM_INFO
	.align		4
.L_31:
        /*0008*/ 	.byte	0x04, 0x17
        /*000a*/ 	.short	(.L_33 - .L_32)
.L_32:
        /*000c*/ 	.word	0x00000000
        /*0010*/ 	.short	0x0000
        /*0012*/ 	.short	0x0000
        /*0014*/ 	.byte	0x00, 0xf0, 0x01, 0x20


	//----- nvinfo : EIATTR_AT_ENTRY_FRAGMENTS
	.align		4
.L_33:
        /*0018*/ 	.byte	0x04, 0x4f
        /*001a*/ 	.short	(.L_35 - .L_34)


	//   ....[0]....
.L_34:
        /*001c*/ 	.word	0x00000007


	//----- nvinfo : EIATTR_RESERVED_SMEM_USED
	.align		4
.L_35:
        /*0020*/ 	.byte	0x01, 0x41
	.zero		2


	//----- nvinfo : EIATTR_SPARSE_MMA_MASK
	.align		4
        /*0024*/ 	.byte	0x03, 0x50
        /*0026*/ 	.short	0x0000


	//----- nvinfo : EIATTR_TCGEN05_2CTA_USED
	.align		4
        /*0028*/ 	.byte	0x01, 0x52
	.zero		2


	//----- nvinfo : EIATTR_MAXREG_COUNT
	.align		4
        /*002c*/ 	.byte	0x03, 0x1b
        /*002e*/ 	.short	0x00ff


	//----- nvinfo : EIATTR_NUM_BARRIERS
	.align		4
        /*0030*/ 	.byte	0x02, 0x4c
        /*0032*/ 	.byte	0x07
	.zero		1


	//----- nvinfo : EIATTR_EXTERNS
	.align		4
        /*0034*/ 	.byte	0x04, 0x0f
        /*0036*/ 	.short	(.L_37 - .L_36)


	//   ....[0]....
	.align		4
.L_36:
        /*0038*/ 	.word	index@(__assertfail)


	//----- nvinfo : EIATTR_MERCURY_ISA_VERSION
	.align		4
.L_37:
        /*003c*/ 	.byte	0x03, 0x5f
        /*003e*/ 	.short	0x0101


	//----- nvinfo : EIATTR_INT_WARP_WIDE_INSTR_OFFSETS
	.align		4
        /*0040*/ 	.byte	0x04, 0x31
        /*0042*/ 	.short	(.L_39 - .L_38)


	//   ....[0]....
.L_38:
        /*0044*/ 	.word	0x00000d40


	//   ....[1]....
        /*0048*/ 	.word	0x00000de0


	//   ....[2]....
        /*004c*/ 	.word	0x00004500


	//   ....[3]....
        /*0050*/ 	.word	0x00004530


	//   ....[4]....
        /*0054*/ 	.word	0x00004550


	//   ....[5]....
        /*0058*/ 	.word	0x00005090


	//   ....[6]....
        /*005c*/ 	.word	0x00005130


	//   ....[7]....
        /*0060*/ 	.word	0x000051f0


	//   ....[8]....
        /*0064*/ 	.word	0x00005260


	//   ....[9]....
        /*0068*/ 	.word	0x00005320


	//   ....[10]....
        /*006c*/ 	.word	0x000053c0


	//   ....[11]....
        /*0070*/ 	.word	0x00005430


	//   ....[12]....
        /*0074*/ 	.word	0x000054f0


	//   ....[13]....
        /*0078*/ 	.word	0x00005590


	//   ....[14]....
        /*007c*/ 	.word	0x00005630


	//   ....[15]....
        /*0080*/ 	.word	0x00005720


	//   ....[16]....
        /*0084*/ 	.word	0x000057f0


	//----- nvinfo : EIATTR_COOP_GROUP_MASK_REGIDS
	.align		4
.L_39:
        /*0088*/ 	.byte	0x04, 0x29
        /*008a*/ 	.short	(.L_41 - .L_40)


	//   ....[0]....
.L_40:
        /*008c*/ 	.word	0xffffffff


	//   ....[1]....
        /*0090*/ 	.word	0xffffffff


	//   ....[2]....
        /*0094*/ 	.word	0xffffffff


	//   ....[3]....
        /*0098*/ 	.word	0xffffffff


	//   ....[4]....
        /*009c*/ 	.word	0xffffffff


	//   ....[5]....
        /*00a0*/ 	.word	0xffffffff


	//   ....[6]....
        /*00a4*/ 	.word	0xffffffff


	//   ....[7]....
        /*00a8*/ 	.word	0xffffffff


	//   ....[8]....
        /*00ac*/ 	.word	0xffffffff


	//   ....[9]....
        /*00b0*/ 	.word	0xffffffff


	//   ....[10]....
        /*00b4*/ 	.word	0xffffffff


	//   ....[11]....
        /*00b8*/ 	.word	0xffffffff


	//   ....[12]....
        /*00bc*/ 	.word	0xffffffff


	//   ....[13]....
        /*00c0*/ 	.word	0xffffffff


	//----- nvinfo : EIATTR_COOP_GROUP_INSTR_OFFSETS
	.align		4
.L_41:
        /*00c4*/ 	.byte	0x04, 0x28
        /*00c6*/ 	.short	(.L_43 - .L_42)


	//   ....[0]....
.L_42:
        /*00c8*/ 	.word	0x000000b0


	//   ....[1]....
        /*00cc*/ 	.word	0x00000510


	//   ....[2]....
        /*00d0*/ 	.word	0x000006b0


	//   ....[3]....
        /*00d4*/ 	.word	0x00000840


	//   ....[4]....
        /*00d8*/ 	.word	0x00000930


	//   ....[5]....
        /*00dc*/ 	.word	0x00000a90


	//   ....[6]....
        /*00e0*/ 	.word	0x00000c20


	//   ....[7]....
        /*00e4*/ 	.word	0x00000e60


	//   ....[8]....
        /*00e8*/ 	.word	0x000024d0


	//   ....[9]....
        /*00ec*/ 	.word	0x000032f0


	//   ....[10]....
        /*00f0*/ 	.word	0x000037c0


	//   ....[11]....
        /*00f4*/ 	.word	0x000037f0


	//   ....[12]....
        /*00f8*/ 	.word	0x00004400


	//   ....[13]....
        /*00fc*/ 	.word	0x00004610


	//----- nvinfo : EIATTR_VRC_CTA_INIT_COUNT
	.align		4
.L_43:
        /*0100*/ 	.byte	0x02, 0x4a
        /*0102*/ 	.byte	0x80
	.zero		1


	//----- nvinfo : EIATTR_SYSCALL_OFFSETS
	.align		4
        /*0104*/ 	.byte	0x04, 0x46
        /*0106*/ 	.short	(.L_45 - .L_44)


	//   ....[0]....
.L_44:
        /*0108*/ 	.word	0x00006370


	//   ....[1]....
        /*010c*/ 	.word	0x00006460


	//   ....[2]....
        /*0110*/ 	.word	0x00006b90


	//   ....[3]....
        /*0114*/ 	.word	0x000074c0


	//   ....[4]....
        /*0118*/ 	.word	0x00007d90


	//   ....[5]....
        /*011c*/ 	.word	0x00008660


	//----- nvinfo : EIATTR_MBARRIER_INSTR_OFFSETS
	.align		4
.L_45:
        /*0120*/ 	.byte	0x04, 0x39
        /*0122*/ 	.short	(.L_47 - .L_46)


	//   ....[0]....
.L_46:
        /*0124*/ 	.word	0x00000640
        /*0128*/ 	.word	0x000000ff
        /*012c*/ 	.word	0x00000000
        /*0130*/ 	.short	0x0100
        /*0132*/ 	.byte	0x04
	.zero		1


	//   ....[1]....
        /*0134*/ 	.word	0x00000650
        /*0138*/ 	.word	0x000000ff
        /*013c*/ 	.word	0x00000018
        /*0140*/ 	.short	0x0100
        /*0142*/ 	.byte	0x04
	.zero		1


	//   ....[2]....
        /*0144*/ 	.word	0x00000660
        /*0148*/ 	.word	0x000000ff
        /*014c*/ 	.word	0x00000008
        /*0150*/ 	.short	0x0100
        /*0152*/ 	.byte	0x04
	.zero		1


	//   ....[3]....
        /*0154*/ 	.word	0x00000670
        /*0158*/ 	.word	0x000000ff
        /*015c*/ 	.word	0x00000020
        /*0160*/ 	.short	0x0100
        /*0162*/ 	.byte	0x04
	.zero		1


	//   ....[4]....
        /*0164*/ 	.word	0x00000680
        /*0168*/ 	.word	0x000000ff
        /*016c*/ 	.word	0x00000010
        /*0170*/ 	.short	0x0100
        /*0172*/ 	.byte	0x04
	.zero		1


	//   ....[5]....
        /*0174*/ 	.word	0x00000690
        /*0178*/ 	.word	0x000000ff
        /*017c*/ 	.word	0x00000028
        /*0180*/ 	.short	0x0100
        /*0182*/ 	.byte	0x04
	.zero		1


	//   ....[6]....
        /*0184*/ 	.word	0x000007b0
        /*0188*/ 	.word	0x000000ff
        /*018c*/ 	.word	0x00000030
        /*0190*/ 	.short	0x0100
        /*0192*/ 	.byte	0x04
	.zero		1


	//   ....[7]....
        /*0194*/ 	.word	0x000007c0
        /*0198*/ 	.word	0x000000ff
        /*019c*/ 	.word	0x00000050
        /*01a0*/ 	.short	0x0100
        /*01a2*/ 	.byte	0x04
	.zero		1


	//   ....[8]....
        /*01a4*/ 	.word	0x000007d0
        /*01a8*/ 	.word	0x000000ff
        /*01ac*/ 	.word	0x00000038
        /*01b0*/ 	.short	0x0100
        /*01b2*/ 	.byte	0x04
	.zero		1


	//   ....[9]....
        /*01b4*/ 	.word	0x000007e0
        /*01b8*/ 	.word	0x000000ff
        /*01bc*/ 	.word	0x00000058
        /*01c0*/ 	.short	0x0100
        /*01c2*/ 	.byte	0x04
	.zero		1


	//   ....[10]....
        /*01c4*/ 	.word	0x000007f0
        /*01c8*/ 	.word	0x000000ff
        /*01cc*/ 	.word	0x00000040
        /*01d0*/ 	.short	0x0100
        /*01d2*/ 	.byte	0x04
	.zero		1


	//   ....[11]....
        /*01d4*/ 	.word	0x00000800
        /*01d8*/ 	.word	0x000000ff
        /*01dc*/ 	.word	0x00000060
        /*01e0*/ 	.short	0x0100
        /*01e2*/ 	.byte	0x04
	.zero		1


	//   ....[12]....
        /*01e4*/ 	.word	0x00000810
        /*01e8*/ 	.word	0x000000ff
        /*01ec*/ 	.word	0x00000048
        /*01f0*/ 	.short	0x0100
        /*01f2*/ 	.byte	0x04
	.zero		1


	//   ....[13]....
        /*01f4*/ 	.word	0x00000820
        /*01f8*/ 	.word	0x000000ff
        /*01fc*/ 	.word	0x00000068
        /*0200*/ 	.short	0x0100
        /*0202*/ 	.byte	0x04
	.zero		1


	//   ....[14]....
        /*0204*/ 	.word	0x00000900
        /*0208*/ 	.word	0x000000ff
        /*020c*/ 	.word	0x00000070
        /*0210*/ 	.short	0x0100
        /*0212*/ 	.byte	0x06
	.zero		1


	//   ....[15]....
        /*0214*/ 	.word	0x00000910
        /*0218*/ 	.word	0x000000ff
        /*021c*/ 	.word	0x00000078
        /*0220*/ 	.short	0x0100
        /*0222*/ 	.byte	0x06
	.zero		1


	//   ....[16]....
        /*0224*/ 	.word	0x00000a40
        /*0228*/ 	.word	0x000000ff
        /*022c*/ 	.word	0x00000080
        /*0230*/ 	.short	0x0100
        /*0232*/ 	.byte	0x06
	.zero		1


	//   ....[17]....
        /*0234*/ 	.word	0x00000a50
        /*0238*/ 	.word	0x000000ff
        /*023c*/ 	.word	0x00000090
        /*0240*/ 	.short	0x0100
        /*0242*/ 	.byte	0x06
	.zero		1


	//   ....[18]....
        /*0244*/ 	.word	0x00000a60
        /*0248*/ 	.word	0x000000ff
        /*024c*/ 	.word	0x00000088
        /*0250*/ 	.short	0x0100
        /*0252*/ 	.byte	0x06
	.zero		1


	//   ....[19]....
        /*0254*/ 	.word	0x00000a70
        /*0258*/ 	.word	0x000000ff
        /*025c*/ 	.word	0x00000098
        /*0260*/ 	.short	0x0100
        /*0262*/ 	.byte	0x06
	.zero		1


	//   ....[20]....
        /*0264*/ 	.word	0x00000b90
        /*0268*/ 	.word	0x000000ff
        /*026c*/ 	.word	0x000000a0
        /*0270*/ 	.short	0x0100
        /*0272*/ 	.byte	0x04
	.zero		1


	//   ....[21]....
        /*0274*/ 	.word	0x00000ba0
        /*0278*/ 	.word	0x000000ff
        /*027c*/ 	.word	0x000000c0
        /*0280*/ 	.short	0x0100
        /*0282*/ 	.byte	0x04
	.zero		1


	//   ....[22]....
        /*0284*/ 	.word	0x00000bb0
        /*0288*/ 	.word	0x000000ff
        /*028c*/ 	.word	0x000000a8
        /*0290*/ 	.short	0x0100
        /*0292*/ 	.byte	0x04
	.zero		1


	//   ....[23]....
        /*0294*/ 	.word	0x00000bc0
        /*0298*/ 	.word	0x000000ff
        /*029c*/ 	.word	0x000000c8
        /*02a0*/ 	.short	0x0100
        /*02a2*/ 	.byte	0x04
	.zero		1


	//   ....[24]....
        /*02a4*/ 	.word	0x00000bd0
        /*02a8*/ 	.word	0x000000ff
        /*02ac*/ 	.word	0x000000b0
        /*02b0*/ 	.short	0x0100
        /*02b2*/ 	.byte	0x04
	.zero		1


	//   ....[25]....
        /*02b4*/ 	.word	0x00000be0
        /*02b8*/ 	.word	0x000000ff
        /*02bc*/ 	.word	0x000000d0
        /*02c0*/ 	.short	0x0100
        /*02c2*/ 	.byte	0x04
	.zero		1


	//   ....[26]....
        /*02c4*/ 	.word	0x00000bf0
        /*02c8*/ 	.word	0x000000ff
        /*02cc*/ 	.word	0x000000b8
        /*02d0*/ 	.short	0x0100
        /*02d2*/ 	.byte	0x04
	.zero		1


	//   ....[27]....
        /*02d4*/ 	.word	0x00000c00
        /*02d8*/ 	.word	0x000000ff
        /*02dc*/ 	.word	0x000000d8
        /*02e0*/ 	.short	0x0100
        /*02e2*/ 	.byte	0x04
	.zero		1


	//   ....[28]....
        /*02e4*/ 	.word	0x00000cf0
        /*02e8*/ 	.word	0x000000ff
        /*02ec*/ 	.word	0x000000e0
        /*02f0*/ 	.short	0x0100
        /*02f2*/ 	.byte	0x04
	.zero		1


	//   ....[29]....
        /*02f4*/ 	.word	0x00000d00
        /*02f8*/ 	.word	0x000000ff
        /*02fc*/ 	.word	0x000000f0
        /*0300*/ 	.short	0x0100
        /*0302*/ 	.byte	0x04
	.zero		1


	//   ....[30]....
        /*0304*/ 	.word	0x00000d10
        /*0308*/ 	.word	0x000000ff
        /*030c*/ 	.word	0x000000e8
        /*0310*/ 	.short	0x0100
        /*0312*/ 	.byte	0x04
	.zero		1


	//   ....[31]....
        /*0314*/ 	.word	0x00000d20
        /*0318*/ 	.word	0x000000ff
        /*031c*/ 	.word	0x000000f8
        /*0320*/ 	.short	0x0100
        /*0322*/ 	.byte	0x04
	.zero		1


	//   ....[32]....
        /*0324*/ 	.word	0x00000e20
        /*0328*/ 	.word	0x000000ff
        /*032c*/ 	.word	0x00000100
        /*0330*/ 	.short	0x0100
        /*0332*/ 	.byte	0x06
	.zero		1


	//   ....[33]....
        /*0334*/ 	.word	0x00001c70
        /*0338*/ 	.word	0x00000000
        /*033c*/ 	.word	0x000000f0
        /*0340*/ 	.short	0x010a
        /*0342*/ 	.byte	0xff
	.zero		1


	//   ....[34]....
        /*0344*/ 	.word	0x00001ca0
        /*0348*/ 	.word	0x00000000
        /*034c*/ 	.word	0x000000e0
        /*0350*/ 	.short	0x0101
        /*0352*/ 	.byte	0xff
	.zero		1


	//   ....[35]....
        /*0354*/ 	.word	0x00001d60
        /*0358*/ 	.word	0x000000ff
        /*035c*/ 	.word	0x00000018
        /*0360*/ 	.short	0x010a
        /*0362*/ 	.byte	0x04
	.zero		1


	//   ....[36]....
        /*0364*/ 	.word	0x00001e30
        /*0368*/ 	.word	0x000000ff
        /*036c*/ 	.word	0x00000018
        /*0370*/ 	.short	0x010a
        /*0372*/ 	.byte	0x21
	.zero		1


	//   ....[37]....
        /*0374*/ 	.word	0x00001fe0
        /*0378*/ 	.word	0x000000ff
        /*037c*/ 	.word	0x00000018
        /*0380*/ 	.short	0x010a
        /*0382*/ 	.byte	0x05
	.zero		1


	//   ....[38]....
        /*0384*/ 	.word	0x00002130
        /*0388*/ 	.word	0x000000ff
        /*038c*/ 	.word	0x00000078
        /*0390*/ 	.short	0x0101
        /*0392*/ 	.byte	0x06
	.zero		1


	//   ....[39]....
        /*0394*/ 	.word	0x00002150
        /*0398*/ 	.word	0x000000ff
        /*039c*/ 	.word	0x00000018
        /*03a0*/ 	.short	0x010a
        /*03a2*/ 	.byte	0x04
	.zero		1


	//   ....[40]....
        /*03a4*/ 	.word	0x000021d0
        /*03a8*/ 	.word	0x000000ff
        /*03ac*/ 	.word	0x00000018
        /*03b0*/ 	.short	0x010a
        /*03b2*/ 	.byte	0x11
	.zero		1


	//   ....[41]....
        /*03b4*/ 	.word	0x00002360
        /*03b8*/ 	.word	0x000000ff
        /*03bc*/ 	.word	0x00000018
        /*03c0*/ 	.short	0x010a
        /*03c2*/ 	.byte	0x05
	.zero		1


	//   ....[42]....
        /*03c4*/ 	.word	0x00002500
        /*03c8*/ 	.word	0x00000003
        /*03cc*/ 	.word	0x00000080
        /*03d0*/ 	.short	0x010a
        /*03d2*/ 	.byte	0xff
	.zero		1


	//   ....[43]....
        /*03d4*/ 	.word	0x00002650
        /*03d8*/ 	.word	0x00000000
        /*03dc*/ 	.word	0x00000000
        /*03e0*/ 	.short	0x0101
        /*03e2*/ 	.byte	0xff
	.zero		1


	//   ....[44]....
        /*03e4*/ 	.word	0x00002c00
        /*03e8*/ 	.word	0x000000ff
        /*03ec*/ 	.word	0x00000000
        /*03f0*/ 	.short	0x010a
        /*03f2*/ 	.byte	0x04
	.zero		1


	//   ....[45]....
        /*03f4*/ 	.word	0x00002c90
        /*03f8*/ 	.word	0x000000ff
        /*03fc*/ 	.word	0x00000000
        /*0400*/ 	.short	0x010a
        /*0402*/ 	.byte	0x05
	.zero		1


	//   ....[46]....
        /*0404*/ 	.word	0x00002d30
        /*0408*/ 	.word	0x00000000
        /*040c*/ 	.word	0x00000000
        /*0410*/ 	.short	0x010a
        /*0412*/ 	.byte	0xff
	.zero		1


	//   ....[47]....
        /*0414*/ 	.word	0x00002e50
        /*0418*/ 	.word	0x00000002
        /*041c*/ 	.word	0x000000e0
        /*0420*/ 	.short	0x010a
        /*0422*/ 	.byte	0xff
	.zero		1


	//   ....[48]....
        /*0424*/ 	.word	0x00002ec0
        /*0428*/ 	.word	0x00000002
        /*042c*/ 	.word	0x00000000
        /*0430*/ 	.short	0x0101
        /*0432*/ 	.byte	0xff
	.zero		1


	//   ....[49]....
        /*0434*/ 	.word	0x00002ee0
        /*0438*/ 	.word	0x000000ff
        /*043c*/ 	.word	0x00000090
        /*0440*/ 	.short	0x010a
        /*0442*/ 	.byte	0x04
	.zero		1


	//   ....[50]....
        /*0444*/ 	.word	0x00003000
        /*0448*/ 	.word	0x00000002
        /*044c*/ 	.word	0x00000080
        /*0450*/ 	.short	0x010a
        /*0452*/ 	.byte	0xff
	.zero		1


	//   ....[51]....
        /*0454*/ 	.word	0x00003100
        /*0458*/ 	.word	0x00000002
        /*045c*/ 	.word	0x00000000
        /*0460*/ 	.short	0x0101
        /*0462*/ 	.byte	0xff
	.zero		1


	//   ....[52]....
        /*0464*/ 	.word	0x00003190
        /*0468*/ 	.word	0x000000ff
        /*046c*/ 	.word	0x00000090
        /*0470*/ 	.short	0x0106
        /*0472*/ 	.byte	0x04
	.zero		1


	//   ....[53]....
        /*0474*/ 	.word	0x000031b0
        /*0478*/ 	.word	0x000000ff
        /*047c*/ 	.word	0x00000090
        /*0480*/ 	.short	0x010a
        /*0482*/ 	.byte	0x04
	.zero		1


	//   ....[54]....
        /*0484*/ 	.word	0x00003240
        /*0488*/ 	.word	0x000000ff
        /*048c*/ 	.word	0x00000090
        /*0490*/ 	.short	0x0106
        /*0492*/ 	.byte	0x07
	.zero		1


	//   ....[55]....
        /*0494*/ 	.word	0x00003280
        /*0498*/ 	.word	0x00000000
        /*049c*/ 	.word	0x00000090
        /*04a0*/ 	.short	0x010a
        /*04a2*/ 	.byte	0xff
	.zero		1


	//   ....[56]....
        /*04a4*/ 	.word	0x000034c0
        /*04a8*/ 	.word	0x000000ff
        /*04ac*/ 	.word	0x00000008
        /*04b0*/ 	.short	0x010a
        /*04b2*/ 	.byte	0x05
	.zero		1


	//   ....[57]....
        /*04b4*/ 	.word	0x000034e0
        /*04b8*/ 	.word	0x000000ff
        /*04bc*/ 	.word	0x00000008
        /*04c0*/ 	.short	0x010a
        /*04c2*/ 	.byte	0x05
	.zero		1


	//   ....[58]....
        /*04c4*/ 	.word	0x00003670
        /*04c8*/ 	.word	0x000000ff
        /*04cc*/ 	.word	0x00000008
        /*04d0*/ 	.short	0x010a
        /*04d2*/ 	.byte	0x05
	.zero		1


	//   ....[59]....
        /*04d4*/ 	.word	0x00003690
        /*04d8*/ 	.word	0x000000ff
        /*04dc*/ 	.word	0x00000008
        /*04e0*/ 	.short	0x010a
        /*04e2*/ 	.byte	0x05
	.zero		1


	//   ....[60]....
        /*04e4*/ 	.word	0x00003750
        /*04e8*/ 	.word	0x000000ff
        /*04ec*/ 	.word	0x00000000
        /*04f0*/ 	.short	0x0101
        /*04f2*/ 	.byte	0x04
	.zero		1


	//   ....[61]....
        /*04f4*/ 	.word	0x00003a80
        /*04f8*/ 	.word	0x00000000
        /*04fc*/ 	.word	0x00000080
        /*0500*/ 	.short	0x010a
        /*0502*/ 	.byte	0xff
	.zero		1


	//   ....[62]....
        /*0504*/ 	.word	0x00003b40
        /*0508*/ 	.word	0x00000000
        /*050c*/ 	.word	0x00000000
        /*0510*/ 	.short	0x0101
        /*0512*/ 	.byte	0xff
	.zero		1


	//   ....[63]....
        /*0514*/ 	.word	0x00003c00
        /*0518*/ 	.word	0x000000ff
        /*051c*/ 	.word	0x00000000
        /*0520*/ 	.short	0x010a
        /*0522*/ 	.byte	0x04
	.zero		1


	//   ....[64]....
        /*0524*/ 	.word	0x00003c10
        /*0528*/ 	.word	0x000000ff
        /*052c*/ 	.word	0x000000c0
        /*0530*/ 	.short	0x010a
        /*0532*/ 	.byte	0x1f
	.zero		1


	//   ....[65]....
        /*0534*/ 	.word	0x00003cc0
        /*0538*/ 	.word	0x000000ff
        /*053c*/ 	.word	0x00000000
        /*0540*/ 	.short	0x010a
        /*0542*/ 	.byte	0x05
	.zero		1


	//   ....[66]....
        /*0544*/ 	.word	0x00003df0
        /*0548*/ 	.word	0x000000ff
        /*054c*/ 	.word	0x00000000
        /*0550*/ 	.short	0x010a
        /*0552*/ 	.byte	0x04
	.zero		1


	//   ....[67]....
        /*0554*/ 	.word	0x000040f0
        /*0558*/ 	.word	0x000000ff
        /*055c*/ 	.word	0x00000000
        /*0560*/ 	.short	0x010a
        /*0562*/ 	.byte	0x04
	.zero		1


	//   ....[68]....
        /*0564*/ 	.word	0x00004180
        /*0568*/ 	.word	0x000000ff
        /*056c*/ 	.word	0x00000000
        /*0570*/ 	.short	0x010a
        /*0572*/ 	.byte	0x05
	.zero		1


	//   ....[69]....
        /*0574*/ 	.word	0x00004210
        /*0578*/ 	.word	0x000000ff
        /*057c*/ 	.word	0x00000000
        /*0580*/ 	.short	0x010a
        /*0582*/ 	.byte	0x05
	.zero		1


	//   ....[70]....
        /*0584*/ 	.word	0x000042b0
        /*0588*/ 	.word	0x00000000
        /*058c*/ 	.word	0x00000000
        /*0590*/ 	.short	0x010a
        /*0592*/ 	.byte	0xff
	.zero		1


	//   ....[71]....
        /*0594*/ 	.word	0x000042f0
        /*0598*/ 	.word	0x00000000
        /*059c*/ 	.word	0x00000000
        /*05a0*/ 	.short	0x010a
        /*05a2*/ 	.byte	0xff
	.zero		1


	//   ....[72]....
        /*05a4*/ 	.word	0x00004360
        /*05a8*/ 	.word	0x000000ff
        /*05ac*/ 	.word	0x00000000
        /*05b0*/ 	.short	0x0101
        /*05b2*/ 	.byte	0x04
	.zero		1


	//   ....[73]....
        /*05b4*/ 	.word	0x000043a0
        /*05b8*/ 	.word	0x000000ff
        /*05bc*/ 	.word	0x00000100
        /*05c0*/ 	.short	0x010a
        /*05c2*/ 	.byte	0x1a
	.zero		1


	//   ....[74]....
        /*05c4*/ 	.word	0x000043f0
        /*05c8*/ 	.word	0x000000ff
        /*05cc*/ 	.word	0x00000000
        /*05d0*/ 	.short	0x0101
        /*05d2*/ 	.byte	0x04
	.zero		1


	//   ....[75]....
        /*05d4*/ 	.word	0x00004890
        /*05d8*/ 	.word	0x0000000c
        /*05dc*/ 	.word	0x00000080
        /*05e0*/ 	.short	0x010a
        /*05e2*/ 	.byte	0xff
	.zero		1


	//   ....[76]....
        /*05e4*/ 	.word	0x00004a00
        /*05e8*/ 	.word	0x00000000
        /*05ec*/ 	.word	0x00000000
        /*05f0*/ 	.short	0x0101
        /*05f2*/ 	.byte	0xff
	.zero		1


	//   ....[77]....
        /*05f4*/ 	.word	0x00004e90
        /*05f8*/ 	.word	0x000000ff
        /*05fc*/ 	.word	0x00000078
        /*0600*/ 	.short	0x010a
        /*0602*/ 	.byte	0x15
	.zero		1


	//   ....[78]....
        /*0604*/ 	.word	0x00005010
        /*0608*/ 	.word	0x000000ff
        /*060c*/ 	.word	0x00000050
        /*0610*/ 	.short	0x010a
        /*0612*/ 	.byte	0x15
	.zero		1


	//   ....[79]....
        /*0614*/ 	.word	0x00005210
        /*0618*/ 	.word	0x000000ff
        /*061c*/ 	.word	0x00000030
        /*0620*/ 	.short	0x010b
        /*0622*/ 	.byte	0x15
	.zero		1


	//   ....[80]....
        /*0624*/ 	.word	0x00005220
        /*0628*/ 	.word	0x000000ff
        /*062c*/ 	.word	0x00000000
        /*0630*/ 	.short	0x0101
        /*0632*/ 	.byte	0x06
	.zero		1


	//   ....[81]....
        /*0634*/ 	.word	0x00005230
        /*0638*/ 	.word	0x000000ff
        /*063c*/ 	.word	0x00000058
        /*0640*/ 	.short	0x010a
        /*0642*/ 	.byte	0x15
	.zero		1


	//   ....[82]....
        /*0644*/ 	.word	0x000053e0
        /*0648*/ 	.word	0x000000ff
        /*064c*/ 	.word	0x00000038
        /*0650*/ 	.short	0x010b
        /*0652*/ 	.byte	0x15
	.zero		1


	//   ....[83]....
        /*0654*/ 	.word	0x000053f0
        /*0658*/ 	.word	0x000000ff
        /*065c*/ 	.word	0x00000000
        /*0660*/ 	.short	0x0101
        /*0662*/ 	.byte	0x06
	.zero		1


	//   ....[84]....
        /*0664*/ 	.word	0x00005400
        /*0668*/ 	.word	0x000000ff
        /*066c*/ 	.word	0x00000060
        /*0670*/ 	.short	0x010a
        /*0672*/ 	.byte	0x15
	.zero		1


	//   ....[85]....
        /*0674*/ 	.word	0x000055b0
        /*0678*/ 	.word	0x000000ff
        /*067c*/ 	.word	0x00000040
        /*0680*/ 	.short	0x010b
        /*0682*/ 	.byte	0x15
	.zero		1


	//   ....[86]....
        /*0684*/ 	.word	0x000055c0
        /*0688*/ 	.word	0x000000ff
        /*068c*/ 	.word	0x00000000
        /*0690*/ 	.short	0x0101
        /*0692*/ 	.byte	0x06
	.zero		1


	//   ....[87]....
        /*0694*/ 	.word	0x000055d0
        /*0698*/ 	.word	0x000000ff
        /*069c*/ 	.word	0x00000068
        /*06a0*/ 	.short	0x010a
        /*06a2*/ 	.byte	0x15
	.zero		1


	//   ....[88]....
        /*06a4*/ 	.word	0x00005810
        /*06a8*/ 	.word	0x000000ff
        /*06ac*/ 	.word	0x00000048
        /*06b0*/ 	.short	0x010b
        /*06b2*/ 	.byte	0x15
	.zero		1


	//   ....[89]....
        /*06b4*/ 	.word	0x00005820
        /*06b8*/ 	.word	0x000000ff
        /*06bc*/ 	.word	0x00000000
        /*06c0*/ 	.short	0x0101
        /*06c2*/ 	.byte	0x25
	.zero		1


	//   ....[90]....
        /*06c4*/ 	.word	0x00005860
        /*06c8*/ 	.word	0x000000ff
        /*06cc*/ 	.word	0x00000050
        /*06d0*/ 	.short	0x010a
        /*06d2*/ 	.byte	0x15
	.zero		1


	//   ....[91]....
        /*06d4*/ 	.word	0x00005880
        /*06d8*/ 	.word	0x000000ff
        /*06dc*/ 	.word	0x00000058
        /*06e0*/ 	.short	0x010a
        /*06e2*/ 	.byte	0x15
	.zero		1


	//   ....[92]....
        /*06e4*/ 	.word	0x000058a0
        /*06e8*/ 	.word	0x000000ff
        /*06ec*/ 	.word	0x00000060
        /*06f0*/ 	.short	0x010a
        /*06f2*/ 	.byte	0x15
	.zero		1


	//   ....[93]....
        /*06f4*/ 	.word	0x000058e0
        /*06f8*/ 	.word	0x00000000
        /*06fc*/ 	.word	0x00000068
        /*0700*/ 	.short	0x010a
        /*0702*/ 	.byte	0xff
	.zero		1


	//   ....[94]....
        /*0704*/ 	.word	0x00005c00
        /*0708*/ 	.word	0x00000003
        /*070c*/ 	.word	0x00000080
        /*0710*/ 	.short	0x010a
        /*0712*/ 	.byte	0xff
	.zero		1


	//   ....[95]....
        /*0714*/ 	.word	0x00005d80
        /*0718*/ 	.word	0x00000000
        /*071c*/ 	.word	0x00000000
        /*0720*/ 	.short	0x0101
        /*0722*/ 	.byte	0xff
	.zero		1


	//   ....[96]....
        /*0724*/ 	.word	0x00006860
        /*0728*/ 	.word	0x000000ff
        /*072c*/ 	.word	0x00000030
        /*0730*/ 	.short	0x010a
        /*0732*/ 	.byte	0x2b
	.zero		1


	//   ....[97]....
        /*0734*/ 	.word	0x00006890
        /*0738*/ 	.word	0x00000036
        /*073c*/ 	.word	0x000000a0
        /*0740*/ 	.short	0x010a
        /*0742*/ 	.byte	0xff
	.zero		1


	//   ....[98]....
        /*0744*/ 	.word	0x000069a0
        /*0748*/ 	.word	0x000000ff
        /*074c*/ 	.word	0x00000030
        /*0750*/ 	.short	0x010a
        /*0752*/ 	.byte	0x2b
	.zero		1


	//   ....[99]....
        /*0754*/ 	.word	0x00006a70
        /*0758*/ 	.word	0x00000036
        /*075c*/ 	.word	0x000000a0
        /*0760*/ 	.short	0x010a
        /*0762*/ 	.byte	0xff
	.zero		1


	//   ....[100]....
        /*0764*/ 	.word	0x00007230
        /*0768*/ 	.word	0x00000000
        /*076c*/ 	.word	0x00000000
        /*0770*/ 	.short	0x0101
        /*0772*/ 	.byte	0xff
	.zero		1


	//   ....[101]....
        /*0774*/ 	.word	0x00007240
        /*0778*/ 	.word	0x00000002
        /*077c*/ 	.word	0x00000030
        /*0780*/ 	.short	0x010a
        /*0782*/ 	.byte	0xff
	.zero		1


	//   ....[102]....
        /*0784*/ 	.word	0x00007300
        /*0788*/ 	.word	0x00000002
        /*078c*/ 	.word	0x00000030
        /*0790*/ 	.short	0x010a
        /*0792*/ 	.byte	0xff
	.zero		1


	//   ....[103]....
        /*0794*/ 	.word	0x00007b00
        /*0798*/ 	.word	0x00000000
        /*079c*/ 	.word	0x00000000
        /*07a0*/ 	.short	0x0101
        /*07a2*/ 	.byte	0xff
	.zero		1


	//   ....[104]....
        /*07a4*/ 	.word	0x00007b20
        /*07a8*/ 	.word	0x00000002
        /*07ac*/ 	.word	0x00000030
        /*07b0*/ 	.short	0x010a
        /*07b2*/ 	.byte	0xff
	.zero		1


	//   ....[105]....
        /*07b4*/ 	.word	0x00007bd0
        /*07b8*/ 	.word	0x00000002
        /*07bc*/ 	.word	0x00000030
        /*07c0*/ 	.short	0x010a
        /*07c2*/ 	.byte	0xff
	.zero		1


	//   ....[106]....
        /*07c4*/ 	.word	0x000083d0
        /*07c8*/ 	.word	0x00000000
        /*07cc*/ 	.word	0x00000000
        /*07d0*/ 	.short	0x0101
        /*07d2*/ 	.byte	0xff
	.zero		1


	//   ....[107]....
        /*07d4*/ 	.word	0x000083f0
        /*07d8*/ 	.word	0x00000003
        /*07dc*/ 	.word	0x00000030
        /*07e0*/ 	.short	0x010a
        /*07e2*/ 	.byte	0xff
	.zero		1


	//   ....[108]....
        /*07e4*/ 	.word	0x000084a0
        /*07e8*/ 	.word	0x00000003
        /*07ec*/ 	.word	0x00000030
        /*07f0*/ 	.short	0x010a
        /*07f2*/ 	.byte	0xff
	.zero		1


	//   ....[109]....
        /*07f4*/ 	.word	0x00008750
        /*07f8*/ 	.word	0x00000036
        /*07fc*/ 	.word	0x00000000
        /*0800*/ 	.short	0x0101
        /*0802*/ 	.byte	0xff
	.zero		1


	//   ....[110]....
        /*0804*/ 	.word	0x00008cf0
        /*0808*/ 	.word	0x00000000
        /*080c*/ 	.word	0x00000000
        /*0810*/ 	.short	0x0101
        /*0812*/ 	.byte	0xff
	.zero		1


	//   ....[111]....
        /*0814*/ 	.word	0x00008f90
        /*0818*/ 	.word	0x000000ff
        /*081c*/ 	.word	0x00000000
        /*0820*/ 	.short	0x0101
        /*0822*/ 	.byte	0x06
	.zero		1


	//   ....[112]....
        /*0824*/ 	.word	0x00008fb0
        /*0828*/ 	.word	0x00000000
        /*082c*/ 	.word	0x000000f0
        /*0830*/ 	.short	0x010a
        /*0832*/ 	.byte	0xff
	.zero		1


	//   ....[113]....
        /*0834*/ 	.word	0x00009010
        /*0838*/ 	.word	0x00000000
        /*083c*/ 	.word	0x00000018
        /*0840*/ 	.short	0x010a
        /*0842*/ 	.byte	0xff
	.zero		1


	//   ....[114]....
        /*0844*/ 	.word	0x00009070
        /*0848*/ 	.word	0x00000000
        /*084c*/ 	.word	0x00000018
        /*0850*/ 	.short	0x010a
        /*0852*/ 	.byte	0xff
	.zero		1


	//   ....[115]....
        /*0854*/ 	.word	0x000090c0
        /*0858*/ 	.word	0x00000003
        /*085c*/ 	.word	0x00000080
        /*0860*/ 	.short	0x010a
        /*0862*/ 	.byte	0xff
	.zero		1


	//   ....[116]....
        /*0864*/ 	.word	0x00009120
        /*0868*/ 	.word	0x00000000
        /*086c*/ 	.word	0x00000000
        /*0870*/ 	.short	0x010a
        /*0872*/ 	.byte	0xff
	.zero		1


	//   ....[117]....
        /*0874*/ 	.word	0x00009180
        /*0878*/ 	.word	0x00000000
        /*087c*/ 	.word	0x00000000
        /*0880*/ 	.short	0x010a
        /*0882*/ 	.byte	0xff
	.zero		1


	//   ....[118]....
        /*0884*/ 	.word	0x000091d0
        /*0888*/ 	.word	0x00000002
        /*088c*/ 	.word	0x000000e0
        /*0890*/ 	.short	0x010a
        /*0892*/ 	.byte	0xff
	.zero		1


	//   ....[119]....
        /*0894*/ 	.word	0x00009230
        /*0898*/ 	.word	0x00000002
        /*089c*/ 	.word	0x00000090
        /*08a0*/ 	.short	0x010a
        /*08a2*/ 	.byte	0xff
	.zero		1


	//   ....[120]....
        /*08a4*/ 	.word	0x00009280
        /*08a8*/ 	.word	0x00000002
        /*08ac*/ 	.word	0x00000080
        /*08b0*/ 	.short	0x010a
        /*08b2*/ 	.byte	0xff
	.zero		1


	//   ....[121]....
        /*08b4*/ 	.word	0x000092e0
        /*08b8*/ 	.word	0x00000000
        /*08bc*/ 	.word	0x00000090
        /*08c0*/ 	.short	0x010a
        /*08c2*/ 	.byte	0xff
	.zero		1


	//   ....[122]....
        /*08c4*/ 	.word	0x00009340
        /*08c8*/ 	.word	0x00000005
        /*08cc*/ 	.word	0x00000008
        /*08d0*/ 	.short	0x010a
        /*08d2*/ 	.byte	0xff
	.zero		1


	//   ....[123]....
        /*08d4*/ 	.word	0x00009420
        /*08d8*/ 	.word	0x00000000
        /*08dc*/ 	.word	0x00000008
        /*08e0*/ 	.short	0x010a
        /*08e2*/ 	.byte	0xff
	.zero		1


	//   ....[124]....
        /*08e4*/ 	.word	0x00009470
        /*08e8*/ 	.word	0x00000000
        /*08ec*/ 	.word	0x00000080
        /*08f0*/ 	.short	0x010a
        /*08f2*/ 	.byte	0xff
	.zero		1


	//   ....[125]....
        /*08f4*/ 	.word	0x000094d0
        /*08f8*/ 	.word	0x00000000
        /*08fc*/ 	.word	0x000000c0
        /*0900*/ 	.short	0x010a
        /*0902*/ 	.byte	0xff
	.zero		1


	//   ....[126]....
        /*0904*/ 	.word	0x00009530
        /*0908*/ 	.word	0x00000000
        /*090c*/ 	.word	0x00000000
        /*0910*/ 	.short	0x010a
        /*0912*/ 	.byte	0xff
	.zero		1


	//   ....[127]....
        /*0914*/ 	.word	0x00009590
        /*0918*/ 	.word	0x00000000
        /*091c*/ 	.word	0x00000000
        /*0920*/ 	.short	0x010a
        /*0922*/ 	.byte	0xff
	.zero		1


	//   ....[128]....
        /*0924*/ 	.word	0x000095f0
        /*0928*/ 	.word	0x00000000
        /*092c*/ 	.word	0x00000000
        /*0930*/ 	.short	0x010a
        /*0932*/ 	.byte	0xff
	.zero		1


	//   ....[129]....
        /*0934*/ 	.word	0x00009650
        /*0938*/ 	.word	0x00000000
        /*093c*/ 	.word	0x00000000
        /*0940*/ 	.short	0x010a
        /*0942*/ 	.byte	0xff
	.zero		1


	//   ....[130]....
        /*0944*/ 	.word	0x000096b0
        /*0948*/ 	.word	0x00000000
        /*094c*/ 	.word	0x00000100
        /*0950*/ 	.short	0x010a
        /*0952*/ 	.byte	0xff
	.zero		1


	//   ....[131]....
        /*0954*/ 	.word	0x00009700
        /*0958*/ 	.word	0x0000000c
        /*095c*/ 	.word	0x00000080
        /*0960*/ 	.short	0x010a
        /*0962*/ 	.byte	0xff
	.zero		1


	//   ....[132]....
        /*0964*/ 	.word	0x00009760
        /*0968*/ 	.word	0x00000000
        /*096c*/ 	.word	0x00000078
        /*0970*/ 	.short	0x010a
        /*0972*/ 	.byte	0xff
	.zero		1


	//   ....[133]....
        /*0974*/ 	.word	0x000097c0
        /*0978*/ 	.word	0x00000000
        /*097c*/ 	.word	0x00000050
        /*0980*/ 	.short	0x010a
        /*0982*/ 	.byte	0xff
	.zero		1


	//   ....[134]....
        /*0984*/ 	.word	0x00009820
        /*0988*/ 	.word	0x00000000
        /*098c*/ 	.word	0x00000058
        /*0990*/ 	.short	0x010a
        /*0992*/ 	.byte	0xff
	.zero		1


	//   ....[135]....
        /*0994*/ 	.word	0x00009880
        /*0998*/ 	.word	0x00000000
        /*099c*/ 	.word	0x00000060
        /*09a0*/ 	.short	0x010a
        /*09a2*/ 	.byte	0xff
	.zero		1


	//   ....[136]....
        /*09a4*/ 	.word	0x000098e0
        /*09a8*/ 	.word	0x00000000
        /*09ac*/ 	.word	0x00000068
        /*09b0*/ 	.short	0x010a
        /*09b2*/ 	.byte	0xff
	.zero		1


	//   ....[137]....
        /*09b4*/ 	.word	0x00009940
        /*09b8*/ 	.word	0x00000000
        /*09bc*/ 	.word	0x00000050
        /*09c0*/ 	.short	0x010a
        /*09c2*/ 	.byte	0xff
	.zero		1


	//   ....[138]....
        /*09c4*/ 	.word	0x000099a0
        /*09c8*/ 	.word	0x00000000
        /*09cc*/ 	.word	0x00000058
        /*09d0*/ 	.short	0x010a
        /*09d2*/ 	.byte	0xff
	.zero		1


	//   ....[139]....
        /*09d4*/ 	.word	0x00009a00
        /*09d8*/ 	.word	0x00000000
        /*09dc*/ 	.word	0x00000060
        /*09e0*/ 	.short	0x010a
        /*09e2*/ 	.byte	0xff
	.zero		1


	//   ....[140]....
        /*09e4*/ 	.word	0x00009a50
        /*09e8*/ 	.word	0x00000003
        /*09ec*/ 	.word	0x00000080
        /*09f0*/ 	.short	0x010a
        /*09f2*/ 	.byte	0xff
	.zero		1


	//   ....[141]....
        /*09f4*/ 	.word	0x00009ab0
        /*09f8*/ 	.word	0x00000002
        /*09fc*/ 	.word	0x00000030
        /*0a00*/ 	.short	0x010a
        /*0a02*/ 	.byte	0xff
	.zero		1


	//   ....[142]....
        /*0a04*/ 	.word	0x00009b00
        /*0a08*/ 	.word	0x00000036
        /*0a0c*/ 	.word	0x000000a0
        /*0a10*/ 	.short	0x010a
        /*0a12*/ 	.byte	0xff
	.zero		1


	//   ....[143]....
        /*0a14*/ 	.word	0x00009b50
        /*0a18*/ 	.word	0x00000002
        /*0a1c*/ 	.word	0x00000030
        /*0a20*/ 	.short	0x010a
        /*0a22*/ 	.byte	0xff
	.zero		1


	//   ....[144]....
        /*0a24*/ 	.word	0x00009ba0
        /*0a28*/ 	.word	0x00000002
        /*0a2c*/ 	.word	0x00000030
        /*0a30*/ 	.short	0x010a
        /*0a32*/ 	.byte	0xff
	.zero		1


	//   ....[145]....
        /*0a34*/ 	.word	0x00009bf0
        /*0a38*/ 	.word	0x00000003
        /*0a3c*/ 	.word	0x00000030
        /*0a40*/ 	.short	0x010a
        /*0a42*/ 	.byte	0xff
	.zero		1


	//----- nvinfo : EIATTR_NUM_MBARRIERS
	.align		4
.L_47:
        /*0a44*/ 	.byte	0x03, 0x38
        /*0a46*/ 	.short	0x0021


	//----- nvinfo : EIATTR_EXIT_INSTR_OFFSETS
	.align		4
        /*0a48*/ 	.byte	0x04, 0x1c
        /*0a4a*/ 	.short	(.L_49 - .L_48)


	//   ....[0]....
.L_48:
        /*0a4c*/ 	.word	0x00002d60


	//   ....[1]....
        /*0a50*/ 	.word	0x00003250


	//   ....[2]....
        /*0a54*/ 	.word	0x000032b0


	//   ....[3]....
        /*0a58*/ 	.word	0x00004620


	//   ....[4]....
        /*0a5c*/ 	.word	0x00005910


	//   ....[5]....
        /*0a60*/ 	.word	0x00005950


	//   ....[6]....
        /*0a64*/ 	.word	0x00008e90


	//   ....[7]....
        /*0a68*/ 	.word	0x00008f00


	//   ....[8]....
        /*0a6c*/ 	.word	0x00008f30


	//   ....[9]....
        /*0a70*/ 	.word	0x00008fa0


	//----- nvinfo : EIATTR_MAX_THREADS
	.align		4
.L_49:
        /*0a74*/ 	.byte	0x04, 0x05
        /*0a76*/ 	.short	(.L_51 - .L_50)
.L_50:
        /*0a78*/ 	.word	0x00000100
        /*0a7c*/ 	.word	0x00000001
        /*0a80*/ 	.word	0x00000001


	//----- nvinfo : EIATTR_CRS_STACK_SIZE
	.align		4
.L_51:
        /*0a84*/ 	.byte	0x04, 0x1e
        /*0a86*/ 	.short	(.L_53 - .L_52)
.L_52:
        /*0a88*/ 	.word	0x00000000


	//----- nvinfo : EIATTR_CBANK_PARAM_SIZE
	.align		4
.L_53:
        /*0a8c*/ 	.byte	0x03, 0x19
        /*0a8e*/ 	.short	0x0800


	//----- nvinfo : EIATTR_PARAM_CBANK
	.align		4
        /*0a90*/ 	.byte	0x04, 0x0a
        /*0a92*/ 	.short	(.L_55 - .L_54)
	.align		4
.L_54:
        /*0a94*/ 	.word	index@(.nv.constant0._ZN7cutlass13device_kernelINS_4gemm6kernel13GemmUniversalIN4cute5tupleIJiiiiEEENS1_10collective13CollectiveMmaINS1_35MainloopSm100TmaUmmaWarpSpecializedILi3ELi2ELi4ENS5_IJNS4_1CILi4EEESB_NSA_ILi1EEEEEEEENS5_IJNSA_ILi128EEESF_NSA_ILi64EEEEEENS_6half_tENS5_IJSC_llEEESI_NS5_IJlSC_lEEENS4_8TiledMMAINS4_8MMA_AtomIJNS4_26SM100_MMA_F16BF16_2x1SM_SSISI_SI_fLi128ELi128ELNS4_4UMMA5MajorE1ELSP_0ELNSO_7ScaleInE0ELSQ_0EEEEEENS4_6LayoutINS5_IJSC_SC_SC_EEENS5_IJNSA_ILi0EEESV_SV_EEEEENS5_IJNS4_10UnderscoreESY_SY_EEEEENS4_28SM100_TMA_2SM_LOAD_MULTICASTENS4_14ComposedLayoutINS4_7SwizzleILi3ELi4ELi3EEENS4_18smem_ptr_flag_bitsILi16EEENST_INS5_IJSG_NSA_ILi8EEEEEENS5_IJSC_SG_EEEEEEEvNS4_8identityES11_NS12_IS14_S16_NST_INS5_IJS17_SG_EEENS5_IJSG_SC_EEEEEEEvS1C_EENS_8epilogue10collective18CollectiveEpilogueINS1I_23Sm100TmaWarpSpecializedILi4ELi2ELi16ELb1ELb0EEEJNS5_IJSG_SF_SG_EEENS5_IJNST_ISG_SC_EENST_INS5_IJNSA_ILi16EEENSA_ILi2EEEEEES19_EEEEESI_SK_SI_SK_NS1I_6fusion15FusionCallbacksIS1M_NS1U_17LinearCombinationISI_fSI_fLNS_15FloatRoundStyleE2EEES1N_S1T_JEEENS4_5SM1004TMEM4LOAD26SM100_TMEM_LOAD_32dp32b16xENS4_13SM90_TMA_LOADENS12_INS13_ILi1ELi4ELi3EEES16_NST_INS5_IJS17_S1P_EEENS5_IJS1P_SC_EEEEEEENS4_39AutoVectorizingCopyWithAssumedAlignmentILi128EEENS4_14SM90_TMA_STOREES29_S2B_S2B_EEEvvEEEEvNT_6ParamsE)
        /*0a98*/ 	.short	0x0380
        /*0a9a*/ 	.short	0x0800


	//----- nvinfo : EIATTR_SW_WAR
	.align		4
.L_55:
        /*0a9c*/ 	.byte	0x04, 0x36
        /*0a9e*/ 	.short	(.L_57 - .L_56)
.L_56:
        /*0aa0*/ 	.word	0x00000008
.L_57:


//--------------------- .nv.callgraph             --------------------------
	.section	.nv.callgraph,"",@"SHT_CUDA_CALLGRAPH"
	.align	4
	.sectionentsize	8
	.align		4
        /*0000*/ 	.word	0x00000000
	.align		4
        /*0004*/ 	.word	0xffffffff
	.align		4
        /*0008*/ 	.word	index@(_ZN7cutlass13device_kernelINS_4gemm6kernel13GemmUniversalIN4cute5tupleIJiiiiEEENS1_10collective13CollectiveMmaINS1_35MainloopSm100TmaUmmaWarpSpecializedILi3ELi2ELi4ENS5_IJNS4_1CILi4EEESB_NSA_ILi1EEEEEEEENS5_IJNSA_ILi128EEESF_NSA_ILi64EEEEEENS_6half_tENS5_IJSC_llEEESI_NS5_IJlSC_lEEENS4_8TiledMMAINS4_8MMA_AtomIJNS4_26SM100_MMA_F16BF16_2x1SM_SSISI_SI_fLi128ELi128ELNS4_4UMMA5MajorE1ELSP_0ELNSO_7ScaleInE0ELSQ_0EEEEEENS4_6LayoutINS5_IJSC_SC_SC_EEENS5_IJNSA_ILi0EEESV_SV_EEEEENS5_IJNS4_10UnderscoreESY_SY_EEEEENS4_28SM100_TMA_2SM_LOAD_MULTICASTENS4_14ComposedLayoutINS4_7SwizzleILi3ELi4ELi3EEENS4_18smem_ptr_flag_bitsILi16EEENST_INS5_IJSG_NSA_ILi8EEEEEENS5_IJSC_SG_EEEEEEEvNS4_8identityES11_NS12_IS14_S16_NST_INS5_IJS17_SG_EEENS5_IJSG_SC_EEEEEEEvS1C_EENS_8epilogue10collective18CollectiveEpilogueINS1I_23Sm100TmaWarpSpecializedILi4ELi2ELi16ELb1ELb0EEEJNS5_IJSG_SF_SG_EEENS5_IJNST_ISG_SC_EENST_INS5_IJNSA_ILi16EEENSA_ILi2EEEEEES19_EEEEESI_SK_SI_SK_NS1I_6fusion15FusionCallbacksIS1M_NS1U_17LinearCombinationISI_fSI_fLNS_15FloatRoundStyleE2EEES1N_S1T_JEEENS4_5SM1004TMEM4LOAD26SM100_TMEM_LOAD_32dp32b16xENS4_13SM90_TMA_LOADENS12_INS13_ILi1ELi4ELi3EEES16_NST_INS5_IJS17_S1P_EEENS5_IJS1P_SC_EEEEEEENS4_39AutoVectorizingCopyWithAssumedAlignmentILi128EEENS4_14SM90_TMA_STOREES29_S2B_S2B_EEEvvEEEEvNT_6ParamsE)
	.align		4
        /*000c*/ 	.word	index@(__assertfail)
	.align		4
        /*0010*/ 	.word	0x00000000
	.align		4
        /*0014*/ 	.word	0xfffffffe
	.align		4
        /*0018*/ 	.word	0x00000000
	.align		4
        /*001c*/ 	.word	0xfffffffd
	.align		4
        /*0020*/ 	.word	0x00000000
	.align		4
        /*0024*/ 	.word	0xfffffffc


//--------------------- .nv.constant4             --------------------------
	.section	.nv.constant4,"a",@progbits
	.align	8
	.align		8
.nv.constant4:
        /*0000*/ 	.dword	__assertfail
	.align		8
        /*0008*/ 	.dword	__unnamed_1
	.align		8
        /*0010*/ 	.dword	__unnamed_2
	.align		8
        /*0018*/ 	.dword	_ZN40_INTERNAL_30be1614_4_k_cu_2323d3be_321244cuda3std3__45__cpo5beginE
	.align		8
        /*0020*/ 	.dword	_ZN40_INTERNAL_30be1614_4_k_cu_2323d3be_321244cuda3std3__45__cpo3endE
	.align		8
        /*0028*/ 	.dword	_ZN40_INTERNAL_30be1614_4_k_cu_2323d3be_321244cuda3std3__45__cpo6cbeginE
	.align		8
        /*0030*/ 	.dword	_ZN40_INTERNAL_30be1614_4_k_cu_2323d3be_321244cuda3std3__45__cpo4cendE
	.align		8
        /*0038*/ 	.dword	_ZN40_INTERNAL_30be1614_4_k_cu_2323d3be_321244cuda3std3__442_GLOBAL__N__30be1614_4_k_cu_2323d3be_321246ignoreE
	.align		8
        /*0040*/ 	.dword	_ZN40_INTERNAL_30be1614_4_k_cu_2323d3be_321244cuda3std3__419piecewise_constructE
	.align		8
        /*0048*/ 	.dword	_ZN40_INTERNAL_30be1614_4_k_cu_2323d3be_321244cuda3std3__48in_placeE
	.align		8
        /*0050*/ 	.dword	_ZN40_INTERNAL_30be1614_4_k_cu_2323d3be_321244cuda3std6ranges3__45__cpo4swapE
	.align		8
        /*0058*/ 	.dword	_ZN40_INTERNAL_30be1614_4_k_cu_2323d3be_321244cuda3std6ranges3__45__cpo9iter_moveE
	.align		8
        /*0060*/ 	.dword	_ZN40_INTERNAL_30be1614_4_k_cu_2323d3be_321244cute7productE
	.align		8
        /*0068*/ 	.dword	_ZN40_INTERNAL_30be1614_4_k_cu_2323d3be_321244cute1_E
	.align		8
        /*0070*/ 	.dword	$str$25
	.align		8
        /*0078*/ 	.dword	$str$26
	.align		8
        /*0080*/ 	.dword	$str$27
	.align		8
        /*0088*/ 	.dword	$str$28


//--------------------- .text._ZN7cutlass13device_kernelINS_4gemm6kernel13GemmUniversalIN4cute5tupleIJiiiiEEENS1_10collective13CollectiveMmaINS1_35MainloopSm100TmaUmmaWarpSpecializedILi3ELi2ELi4ENS5_IJNS4_1CILi4EEESB_NSA_ILi1EEEEEEEENS5_IJNSA_ILi128EEESF_NSA_ILi64EEEEEENS_6half_tENS5_IJSC_llEEESI_NS5_IJlSC_lEEENS4_8TiledMMAINS4_8MMA_AtomIJNS4_26SM100_MMA_F16BF16_2x1SM_SSISI_SI_fLi128ELi128ELNS4_4UMMA5MajorE1ELSP_0ELNSO_7ScaleInE0ELSQ_0EEEEEENS4_6LayoutINS5_IJSC_SC_SC_EEENS5_IJNSA_ILi0EEESV_SV_EEEEENS5_IJNS4_10UnderscoreESY_SY_EEEEENS4_28SM100_TMA_2SM_LOAD_MULTICASTENS4_14ComposedLayoutINS4_7SwizzleILi3ELi4ELi3EEENS4_18smem_ptr_flag_bitsILi16EEENST_INS5_IJSG_NSA_ILi8EEEEEENS5_IJSC_SG_EEEEEEEvNS4_8identityES11_NS12_IS14_S16_NST_INS5_IJS17_SG_EEENS5_IJSG_SC_EEEEEEEvS1C_EENS_8epilogue10collective18CollectiveEpilogueINS1I_23Sm100TmaWarpSpecializedILi4ELi2ELi16ELb1ELb0EEEJNS5_IJSG_SF_SG_EEENS5_IJNST_ISG_SC_EENST_INS5_IJNSA_ILi16EEENSA_ILi2EEEEEES19_EEEEESI_SK_SI_SK_NS1I_6fusion15FusionCallbacksIS1M_NS1U_17LinearCombinationISI_fSI_fLNS_15FloatRoundStyleE2EEES1N_S1T_JEEENS4_5SM1004TMEM4LOAD26SM100_TMEM_LOAD_32dp32b16xENS4_13SM90_TMA_LOADENS12_INS13_ILi1ELi4ELi3EEES16_NST_INS5_IJS17_S1P_EEENS5_IJS1P_SC_EEEEEEENS4_39AutoVectorizingCopyWithAssumedAlignmentILi128EEENS4_14SM90_TMA_STOREES29_S2B_S2B_EEEvvEEEEvNT_6ParamsE --------------------------
	.section	.text._ZN7cutlass13device_kernelINS_4gemm6kernel13GemmUniversalIN4cute5tupleIJiiiiEEENS1_10collective13CollectiveMmaINS1_35MainloopSm100TmaUmmaWarpSpecializedILi3ELi2ELi4ENS5_IJNS4_1CILi4EEESB_NSA_ILi1EEEEEEEENS5_IJNSA_ILi128EEESF_NSA_ILi64EEEEEENS_6half_tENS5_IJSC_llEEESI_NS5_IJlSC_lEEENS4_8TiledMMAINS4_8MMA_AtomIJNS4_26SM100_MMA_F16BF16_2x1SM_SSISI_SI_fLi128ELi128ELNS4_4UMMA5MajorE1ELSP_0ELNSO_7ScaleInE0ELSQ_0EEEEEENS4_6LayoutINS5_IJSC_SC_SC_EEENS5_IJNSA_ILi0EEESV_SV_EEEEENS5_IJNS4_10UnderscoreESY_SY_EEEEENS4_28SM100_TMA_2SM_LOAD_MULTICASTENS4_14ComposedLayoutINS4_7SwizzleILi3ELi4ELi3EEENS4_18smem_ptr_flag_bitsILi16EEENST_INS5_IJSG_NSA_ILi8EEEEEENS5_IJSC_SG_EEEEEEEvNS4_8identityES11_NS12_IS14_S16_NST_INS5_IJS17_SG_EEENS5_IJSG_SC_EEEEEEEvS1C_EENS_8epilogue10collective18CollectiveEpilogueINS1I_23Sm100TmaWarpSpecializedILi4ELi2ELi16ELb1ELb0EEEJNS5_IJSG_SF_SG_EEENS5_IJNST_ISG_SC_EENST_INS5_IJNSA_ILi16EEENSA_ILi2EEEEEES19_EEEEESI_SK_SI_SK_NS1I_6fusion15FusionCallbacksIS1M_NS1U_17LinearCombinationISI_fSI_fLNS_15FloatRoundStyleE2EEES1N_S1T_JEEENS4_5SM1004TMEM4LOAD26SM100_TMEM_LOAD_32dp32b16xENS4_13SM90_TMA_LOADENS12_INS13_ILi1ELi4ELi3EEES16_NST_INS5_IJS17_S1P_EEENS5_IJS1P_SC_EEEEEEENS4_39AutoVectorizingCopyWithAssumedAlignmentILi128EEENS4_14SM90_TMA_STOREES29_S2B_S2B_EEEvvEEEEvNT_6ParamsE,"ax",@progbits
	.align	128
.text._ZN7cutlass13device_kernelINS_4gemm6kernel13GemmUniversalIN4cute5tupleIJiiiiEEENS1_10collective13CollectiveMmaINS1_35MainloopSm100TmaUmmaWarpSpecializedILi3ELi2ELi4ENS5_IJNS4_1CILi4EEESB_NSA_ILi1EEEEEEEENS5_IJNSA_ILi128EEESF_NSA_ILi64EEEEEENS_6half_tENS5_IJSC_llEEESI_NS5_IJlSC_lEEENS4_8TiledMMAINS4_8MMA_AtomIJNS4_26SM100_MMA_F16BF16_2x1SM_SSISI_SI_fLi128ELi128ELNS4_4UMMA5MajorE1ELSP_0ELNSO_7ScaleInE0ELSQ_0EEEEEENS4_6LayoutINS5_IJSC_SC_SC_EEENS5_IJNSA_ILi0EEESV_SV_EEEEENS5_IJNS4_10UnderscoreESY_SY_EEEEENS4_28SM100_TMA_2SM_LOAD_MULTICASTENS4_14ComposedLayoutINS4_7SwizzleILi3ELi4ELi3EEENS4_18smem_ptr_flag_bitsILi16EEENST_INS5_IJSG_NSA_ILi8EEEEEENS5_IJSC_SG_EEEEEEEvNS4_8identityES11_NS12_IS14_S16_NST_INS5_IJS17_SG_EEENS5_IJSG_SC_EEEEEEEvS1C_EENS_8epilogue10collective18CollectiveEpilogueINS1I_23Sm100TmaWarpSpecializedILi4ELi2ELi16ELb1ELb0EEEJNS5_IJSG_SF_SG_EEENS5_IJNST_ISG_SC_EENST_INS5_IJNSA_ILi16EEENSA_ILi2EEEEEES19_EEEEESI_SK_SI_SK_NS1I_6fusion15FusionCallbacksIS1M_NS1U_17LinearCombinationISI_fSI_fLNS_15FloatRoundStyleE2EEES1N_S1T_JEEENS4_5SM1004TMEM4LOAD26SM100_TMEM_LOAD_32dp32b16xENS4_13SM90_TMA_LOADENS12_INS13_ILi1ELi4ELi3EEES16_NST_INS5_IJS17_S1P_EEENS5_IJS1P_SC_EEEEEEENS4_39AutoVectorizingCopyWithAssumedAlignmentILi128EEENS4_14SM90_TMA_STOREES29_S2B_S2B_EEEvvEEEEvNT_6ParamsE:
        .type           _ZN7cutlass13device_kernelINS_4gemm6kernel13GemmUniversalIN4cute5tupleIJiiiiEEENS1_10collective13CollectiveMmaINS1_35MainloopSm100TmaUmmaWarpSpecializedILi3ELi2ELi4ENS5_IJNS4_1CILi4EEESB_NSA_ILi1EEEEEEEENS5_IJNSA_ILi128EEESF_NSA_ILi64EEEEEENS_6half_tENS5_IJSC_llEEESI_NS5_IJlSC_lEEENS4_8TiledMMAINS4_8MMA_AtomIJNS4_26SM100_MMA_F16BF16_2x1SM_SSISI_SI_fLi128ELi128ELNS4_4UMMA5MajorE1ELSP_0ELNSO_7ScaleInE0ELSQ_0EEEEEENS4_6LayoutINS5_IJSC_SC_SC_EEENS5_IJNSA_ILi0EEESV_SV_EEEEENS5_IJNS4_10UnderscoreESY_SY_EEEEENS4_28SM100_TMA_2SM_LOAD_MULTICASTENS4_14ComposedLayoutINS4_7SwizzleILi3ELi4ELi3EEENS4_18smem_ptr_flag_bitsILi16EEENST_INS5_IJSG_NSA_ILi8EEEEEENS5_IJSC_SG_EEEEEEEvNS4_8identityES11_NS12_IS14_S16_NST_INS5_IJS17_SG_EEENS5_IJSG_SC_EEEEEEEvS1C_EENS_8epilogue10collective18CollectiveEpilogueINS1I_23Sm100TmaWarpSpecializedILi4ELi2ELi16ELb1ELb0EEEJNS5_IJSG_SF_SG_EEENS5_IJNST_ISG_SC_EENST_INS5_IJNSA_ILi16EEENSA_ILi2EEEEEES19_EEEEESI_SK_SI_SK_NS1I_6fusion15FusionCallbacksIS1M_NS1U_17LinearCombinationISI_fSI_fLNS_15FloatRoundStyleE2EEES1N_S1T_JEEENS4_5SM1004TMEM4LOAD26SM100_TMEM_LOAD_32dp32b16xENS4_13SM90_TMA_LOADENS12_INS13_ILi1ELi4ELi3EEES16_NST_INS5_IJS17_S1P_EEENS5_IJS1P_SC_EEEEEEENS4_39AutoVectorizingCopyWithAssumedAlignmentILi128EEENS4_14SM90_TMA_STOREES29_S2B_S2B_EEEvvEEEEvNT_6ParamsE,@function
        .size           _ZN7cutlass13device_kernelINS_4gemm6kernel13GemmUniversalIN4cute5tupleIJiiiiEEENS1_10collective13CollectiveMmaINS1_35MainloopSm100TmaUmmaWarpSpecializedILi3ELi2ELi4ENS5_IJNS4_1CILi4EEESB_NSA_ILi1EEEEEEEENS5_IJNSA_ILi128EEESF_NSA_ILi64EEEEEENS_6half_tENS5_IJSC_llEEESI_NS5_IJlSC_lEEENS4_8TiledMMAINS4_8MMA_AtomIJNS4_26SM100_MMA_F16BF16_2x1SM_SSISI_SI_fLi128ELi128ELNS4_4UMMA5MajorE1ELSP_0ELNSO_7ScaleInE0ELSQ_0EEEEEENS4_6LayoutINS5_IJSC_SC_SC_EEENS5_IJNSA_ILi0EEESV_SV_EEEEENS5_IJNS4_10UnderscoreESY_SY_EEEEENS4_28SM100_TMA_2SM_LOAD_MULTICASTENS4_14ComposedLayoutINS4_7SwizzleILi3ELi4ELi3EEENS4_18smem_ptr_flag_bitsILi16EEENST_INS5_IJSG_NSA_ILi8EEEEEENS5_IJSC_SG_EEEEEEEvNS4_8identityES11_NS12_IS14_S16_NST_INS5_IJS17_SG_EEENS5_IJSG_SC_EEEEEEEvS1C_EENS_8epilogue10collective18CollectiveEpilogueINS1I_23Sm100TmaWarpSpecializedILi4ELi2ELi16ELb1ELb0EEEJNS5_IJSG_SF_SG_EEENS5_IJNST_ISG_SC_EENST_INS5_IJNSA_ILi16EEENSA_ILi2EEEEEES19_EEEEESI_SK_SI_SK_NS1I_6fusion15FusionCallbacksIS1M_NS1U_17LinearCombinationISI_fSI_fLNS_15FloatRoundStyleE2EEES1N_S1T_JEEENS4_5SM1004TMEM4LOAD26SM100_TMEM_LOAD_32dp32b16xENS4_13SM90_TMA_LOADENS12_INS13_ILi1ELi4ELi3EEES16_NST_INS5_IJS17_S1P_EEENS5_IJS1P_SC_EEEEEEENS4_39AutoVectorizingCopyWithAssumedAlignmentILi128EEENS4_14SM90_TMA_STOREES29_S2B_S2B_EEEvvEEEEvNT_6ParamsE,(.L_x_194 - _ZN7cutlass13device_kernelINS_4gemm6kernel13GemmUniversalIN4cute5tupleIJiiiiEEENS1_10collective13CollectiveMmaINS1_35MainloopSm100TmaUmmaWarpSpecializedILi3ELi2ELi4ENS5_IJNS4_1CILi4EEESB_NSA_ILi1EEEEEEEENS5_IJNSA_ILi128EEESF_NSA_ILi64EEEEEENS_6half_tENS5_IJSC_llEEESI_NS5_IJlSC_lEEENS4_8TiledMMAINS4_8MMA_AtomIJNS4_26SM100_MMA_F16BF16_2x1SM_SSISI_SI_fLi128ELi128ELNS4_4UMMA5MajorE1ELSP_0ELNSO_7ScaleInE0ELSQ_0EEEEEENS4_6LayoutINS5_IJSC_SC_SC_EEENS5_IJNSA_ILi0EEESV_SV_EEEEENS5_IJNS4_10UnderscoreESY_SY_EEEEENS4_28SM100_TMA_2SM_LOAD_MULTICASTENS4_14ComposedLayoutINS4_7SwizzleILi3ELi4ELi3EEENS4_18smem_ptr_flag_bitsILi16EEENST_INS5_IJSG_NSA_ILi8EEEEEENS5_IJSC_SG_EEEEEEEvNS4_8identityES11_NS12_IS14_S16_NST_INS5_IJS17_SG_EEENS5_IJSG_SC_EEEEEEEvS1C_EENS_8epilogue10collective18CollectiveEpilogueINS1I_23Sm100TmaWarpSpecializedILi4ELi2ELi16ELb1ELb0EEEJNS5_IJSG_SF_SG_EEENS5_IJNST_ISG_SC_EENST_INS5_IJNSA_ILi16EEENSA_ILi2EEEEEES19_EEEEESI_SK_SI_SK_NS1I_6fusion15FusionCallbacksIS1M_NS1U_17LinearCombinationISI_fSI_fLNS_15FloatRoundStyleE2EEES1N_S1T_JEEENS4_5SM1004TMEM4LOAD26SM100_TMEM_LOAD_32dp32b16xENS4_13SM90_TMA_LOADENS12_INS13_ILi1ELi4ELi3EEES16_NST_INS5_IJS17_S1P_EEENS5_IJS1P_SC_EEEEEEENS4_39AutoVectorizingCopyWithAssumedAlignmentILi128EEENS4_14SM90_TMA_STOREES29_S2B_S2B_EEEvvEEEEvNT_6ParamsE)
        .other          _ZN7cutlass13device_kernelINS_4gemm6kernel13GemmUniversalIN4cute5tupleIJiiiiEEENS1_10collective13CollectiveMmaINS1_35MainloopSm100TmaUmmaWarpSpecializedILi3ELi2ELi4ENS5_IJNS4_1CILi4EEESB_NSA_ILi1EEEEEEEENS5_IJNSA_ILi128EEESF_NSA_ILi64EEEEEENS_6half_tENS5_IJSC_llEEESI_NS5_IJlSC_lEEENS4_8TiledMMAINS4_8MMA_AtomIJNS4_26SM100_MMA_F16BF16_2x1SM_SSISI_SI_fLi128ELi128ELNS4_4UMMA5MajorE1ELSP_0ELNSO_7ScaleInE0ELSQ_0EEEEEENS4_6LayoutINS5_IJSC_SC_SC_EEENS5_IJNSA_ILi0EEESV_SV_EEEEENS5_IJNS4_10UnderscoreESY_SY_EEEEENS4_28SM100_TMA_2SM_LOAD_MULTICASTENS4_14ComposedLayoutINS4_7SwizzleILi3ELi4ELi3EEENS4_18smem_ptr_flag_bitsILi16EEENST_INS5_IJSG_NSA_ILi8EEEEEENS5_IJSC_SG_EEEEEEEvNS4_8identityES11_NS12_IS14_S16_NST_INS5_IJS17_SG_EEENS5_IJSG_SC_EEEEEEEvS1C_EENS_8epilogue10collective18CollectiveEpilogueINS1I_23Sm100TmaWarpSpecializedILi4ELi2ELi16ELb1ELb0EEEJNS5_IJSG_SF_SG_EEENS5_IJNST_ISG_SC_EENST_INS5_IJNSA_ILi16EEENSA_ILi2EEEEEES19_EEEEESI_SK_SI_SK_NS1I_6fusion15FusionCallbacksIS1M_NS1U_17LinearCombinationISI_fSI_fLNS_15FloatRoundStyleE2EEES1N_S1T_JEEENS4_5SM1004TMEM4LOAD26SM100_TMEM_LOAD_32dp32b16xENS4_13SM90_TMA_LOADENS12_INS13_ILi1ELi4ELi3EEES16_NST_INS5_IJS17_S1P_EEENS5_IJS1P_SC_EEEEEEENS4_39AutoVectorizingCopyWithAssumedAlignmentILi128EEENS4_14SM90_TMA_STOREES29_S2B_S2B_EEEvvEEEEvNT_6ParamsE,@"STO_CUDA_ENTRY STV_DEFAULT"
_ZN7cutlass13device_kernelINS_4gemm6kernel13GemmUniversalIN4cute5tupleIJiiiiEEENS1_10collective13CollectiveMmaINS1_35MainloopSm100TmaUmmaWarpSpecializedILi3ELi2ELi4ENS5_IJNS4_1CILi4EEESB_NSA_ILi1EEEEEEEENS5_IJNSA_ILi128EEESF_NSA_ILi64EEEEEENS_6half_tENS5_IJSC_llEEESI_NS5_IJlSC_lEEENS4_8TiledMMAINS4_8MMA_AtomIJNS4_26SM100_MMA_F16BF16_2x1SM_SSISI_SI_fLi128ELi128ELNS4_4UMMA5MajorE1ELSP_0ELNSO_7ScaleInE0ELSQ_0EEEEEENS4_6LayoutINS5_IJSC_SC_SC_EEENS5_IJNSA_ILi0EEESV_SV_EEEEENS5_IJNS4_10UnderscoreESY_SY_EEEEENS4_28SM100_TMA_2SM_LOAD_MULTICASTENS4_14ComposedLayoutINS4_7SwizzleILi3ELi4ELi3EEENS4_18smem_ptr_flag_bitsILi16EEENST_INS5_IJSG_NSA_ILi8EEEEEENS5_IJSC_SG_EEEEEEEvNS4_8identityES11_NS12_IS14_S16_NST_INS5_IJS17_SG_EEENS5_IJSG_SC_EEEEEEEvS1C_EENS_8epilogue10collective18CollectiveEpilogueINS1I_23Sm100TmaWarpSpecializedILi4ELi2ELi16ELb1ELb0EEEJNS5_IJSG_SF_SG_EEENS5_IJNST_ISG_SC_EENST_INS5_IJNSA_ILi16EEENSA_ILi2EEEEEES19_EEEEESI_SK_SI_SK_NS1I_6fusion15FusionCallbacksIS1M_NS1U_17LinearCombinationISI_fSI_fLNS_15FloatRoundStyleE2EEES1N_S1T_JEEENS4_5SM1004TMEM4LOAD26SM100_TMEM_LOAD_32dp32b16xENS4_13SM90_TMA_LOADENS12_INS13_ILi1ELi4ELi3EEES16_NST_INS5_IJS17_S1P_EEENS5_IJS1P_SC_EEEEEEENS4_39AutoVectorizingCopyWithAssumedAlignmentILi128EEENS4_14SM90_TMA_STOREES29_S2B_S2B_EEEvvEEEEvNT_6ParamsE:
[----:B------:R-:W1:Y:S01]  /*0000*/  LDC R1, c[0x0][0x37c] ;  /* 0x0000df00ff017b82 */ /* 0x000e620000000800 */
[----:B------:R-:W2:Y:S01]  /*0010*/  S2R R61, SR_TID.X ;  /* 0x00000000003d7919 */ /* 0x000ea20000002100 */
[----:B------:R-:W3:Y:S06]  /*0020*/  LDCU.64 UR8, c[0x0][0x890] ;  /* 0x00011200ff0877ac */ /* 0x000eec0008000a00 */
[----:B------:R-:W4:Y:S01]  /*0030*/  S2UR UR47, SR_CgaCtaId ;  /* 0x00000000002f79c3 */ /* 0x000f220000008800 */
[----:B------:R-:W-:Y:S02]  /*0040*/  PRMT R50, RZ, 0x7610, R50 ;  /* 0x00007610ff327816 */ /* 0x000fe40000000032 */
[----:B------:R-:W-:-:S02]  /*0050*/  ELECT P0, URZ, PT ;  /* 0x0000000000ff782f */ /* 0x000fc40003800000 */
[----:B---3--:R-:W-:-:S04]  /*0060*/  ISETP.NE.U32.AND P1, PT, RZ, UR8, PT ;  /* 0x00000008ff007c0c */ /* 0x008fc8000bf25070 */
[----:B------:R-:W-:Y:S01]  /*0070*/  ISETP.NE.AND.EX P2, PT, RZ, UR9, PT, P1 ;  /* 0x00000009ff007c0c */ /* 0x000fe2000bf45310 */
[----:B----4-:R-:W-:Y:S02]  /*0080*/  ULOP3.LUT UR46, UR47, 0x1, URZ, 0xc0, !UPT ;  /* 0x000000012f2e7892 */ /* 0x010fe4000f8ec0ff */
[----:B------:R-:W-:Y:S01]  /*0090*/  ULOP3.LUT UR48, UR47, 0x1, URZ, 0x3c, !UPT ;  /* 0x000000012f307892 */ /* 0x000fe2000f8e3cff */
[----:B--2---:R-:W-:-:S05]  /*00a0*/  SHF.R.U32.HI R51, RZ, 0x5, R61 ;  /* 0x00000005ff337819 */ /* 0x004fca000001163d */
[----:B------:R-:W2:Y:S02]  /*00b0*/  SHFL.IDX PT, R0, R51, RZ, 0x1f ;  /* 0x00001fff33007589 */ /* 0x000ea400000e0000 */
[----:B--2---:R-:W-:Y:S02]  /*00c0*/  R2UR UR25, R0 ;  /* 0x00000000001972ca */ /* 0x004fe400000e0000 */
[----:B-1----:R-:W-:Y:S05]  /*00d0*/  @P2 BRA `(.L_x_0) ;  /* 0x0000000000302947 */ /* 0x002fea0003800000 */
[----:B------:R-:W1:Y:S02]  /*00e0*/  LDCU.64 UR4, c[0x0][0x888] ;  /* 0x00011100ff0477ac */ /* 0x000e640008000a00 */
[----:B-1----:R-:W-:-:S04]  /*00f0*/  UISETP.NE.U32.AND UP0, UPT, UR4, URZ, UPT ;  /* 0x000000ff0400728c */ /* 0x002fc8000bf05070 */
[----:B------:R-:W-:-:S09]  /*0100*/  UISETP.NE.AND.EX UP0, UPT, UR5, URZ, UPT, UP0 ;  /* 0x000000ff0500728c */ /* 0x000fd2000bf05300 */
[----:B------:R-:W-:Y:S05]  /*0110*/  BRA.U !UP0, `(.L_x_1) ;  /* 0x0000000108147547 */ /* 0x000fea000b800000 */
[----:B------:R-:W1:Y:S01]  /*0120*/  LDC.64 R2, c[0x0][0x888] ;  /* 0x00022200ff027b82 */ /* 0x000e620000000a00 */
[----:B------:R-:W1:Y:S02]  /*0130*/  LDCU.64 UR4, c[0x0][0x358] ;  /* 0x00006b00ff0477ac */ /* 0x000e640008000a00 */
[----:B-1----:R1:W5:Y:S01]  /*0140*/  LDG.E R27, desc[UR4][R2.64] ;  /* 0x00000004021b7981 */ /* 0x002362000c1e1900 */
[----:B------:R-:W-:Y:S01]  /*0150*/  HFMA2 R50, -RZ, RZ, 0, 5.9604644775390625e-08 ;  /* 0x00000001ff327431 */ /* 0x000fe200000001ff */
[----:B------:R-:W-:Y:S05]  /*0160*/  BRA `(.L_x_0) ;  /* 0x00000000000c7947 */ /* 0x000fea0003800000 */
.L_x_1:
[----:B------:R-:W1:Y:S01]  /*0170*/  LDCU UR4, c[0x0][0x880] ;  /* 0x00011000ff0477ac */ /* 0x000e620008000800 */
[----:B------:R-:W-:Y:S01]  /*0180*/  HFMA2 R50, -RZ, RZ, 0, 5.9604644775390625e-08 ;  /* 0x00000001ff327431 */ /* 0x000fe200000001ff */
[----:B-1----:R-:W-:-:S07]  /*0190*/  MOV R27, UR4 ;  /* 0x00000004001b7c02 */ /* 0x002fce0008000f00 */
.L_x_0:
[----:B------:R-:W2:Y:S02]  /*01a0*/  LDCU.64 UR4, c[0x0][0x8b0] ;  /* 0x00011600ff0477ac */ /* 0x000ea40008000a00 */
[----:B--2---:R-:W-:-:S04]  /*01b0*/  UISETP.NE.U32.AND UP0, UPT, UR4, URZ, UPT ;  /* 0x000000ff0400728c */ /* 0x004fc8000bf05070 */
[----:B------:R-:W-:-:S09]  /*01c0*/  UISETP.NE.AND.EX UP0, UPT, UR5, URZ, UPT, UP0 ;  /* 0x000000ff0500728c */ /* 0x000fd2000bf05300 */
[----:B------:R-:W-:Y:S05]  /*01d0*/  BRA.U UP0, `(.L_x_2) ;  /* 0x0000000100287547 */ /* 0x000fea000b800000 */
[----:B------:R-:W2:Y:S02]  /*01e0*/  LDCU.64 UR4, c[0x0][0x8a8] ;  /* 0x00011500ff0477ac */ /* 0x000ea40008000a00 */
[----:B--2---:R-:W-:-:S04]  /*01f0*/  UISETP.NE.U32.AND UP0, UPT, UR4, URZ, UPT ;  /* 0x000000ff0400728c */ /* 0x004fc8000bf05070 */
[----:B------:R-:W-:-:S09]  /*0200*/  UISETP.NE.AND.EX UP0, UPT, UR5, URZ, UPT, UP0 ;  /* 0x000000ff0500728c */ /* 0x000fd2000bf05300 */
[----:B------:R-:W-:Y:S05]  /*0210*/  BRA.U !UP0, `(.L_x_3) ;  /* 0x0000000108107547 */ /* 0x000fea000b800000 */
[----:B------:R-:W2:Y:S01]  /*0220*/  LDC.64 R24, c[0x0][0x8a8] ;  /* 0x00022a00ff187b82 */ /* 0x000ea20000000a00 */
[----:B------:R-:W2:Y:S02]  /*0230*/  LDCU.64 UR4, c[0x0][0x358] ;  /* 0x00006b00ff0477ac */ /* 0x000ea40008000a00 */
[----:B--2---:R2:W5:Y:S01]  /*0240*/  LDG.E R24, desc[UR4][R24.64] ;  /* 0x0000000418187981 */ /* 0x004562000c1e1900 */
[----:B------:R-:W-:Y:S05]  /*0250*/  BRA `(.L_x_2) ;  /* 0x0000000000087947 */ /* 0x000fea0003800000 */
.L_x_3:
[----:B------:R-:W2:Y:S02]  /*0260*/  LDCU UR4, c[0x0][0x8a0] ;  /* 0x00011400ff0477ac */ /* 0x000ea40008000800 */
[----:B--2---:R-:W-:Y:S02]  /*0270*/  MOV R24, UR4 ;  /* 0x0000000400187c02 */ /* 0x004fe40008000f00 */
.L_x_2:
[----:B------:R-:W-:Y:S01]  /*0280*/  IMAD.U32 R0, RZ, RZ, UR25 ;  /* 0x00000019ff007e24 */ /* 0x000fe2000f8e00ff */
[----:B------:R-:W-:Y:S04]  /*0290*/  BSSY.RECONVERGENT B0, `(.L_x_4) ;  /* 0x000000c000007945 */ /* 0x000fe80003800200 */
[C---:B------:R-:W-:Y:S02]  /*02a0*/  ISETP.NE.OR P3, PT, R0.reuse, 0x1, !P0 ;  /* 0x000000010000780c */ /* 0x040fe40004765670 */
[----:B------:R-:W-:-:S11]  /*02b0*/  ISETP.NE.OR P2, PT, R0, 0x3, !P0 ;  /* 0x000000030000780c */ /* 0x000fd60004745670 */
[----:B------:R-:W-:Y:S05]  /*02c0*/  @P3 BRA `(.L_x_5) ;  /* 0x0000000000203947 */ /* 0x000fea0003800000 */
[----:B------:R-:W3:Y:S02]  /*02d0*/  LDCU.64 UR4, c[0x0][0x348] ;  /* 0x00006900ff0477ac */ /* 0x000ee40008000a00 */
[----:B---3--:R-:W-:Y:S02]  /*02e0*/  UIADD3 UR6, UP1, UPT, UR4, 0x80, URZ ;  /* 0x0000008004067890 */ /* 0x008fe4000ff3e0ff */
[----:B------:R-:W-:Y:S02]  /*02f0*/  UIADD3 UR4, UP0, UPT, UR4, 0x180, URZ ;  /* 0x0000018004047890 */ /* 0x000fe4000ff1e0ff */
[----:B------:R-:W-:Y:S02]  /*0300*/  UIADD3.X UR7, UPT, UPT, URZ, UR5, URZ, UP1, !UPT ;  /* 0x00000005ff077290 */ /* 0x000fe40008ffe4ff */
[----:B------:R-:W-:-:S07]  /*0310*/  UIADD3.X UR5, UPT, UPT, URZ, UR5, URZ, UP0, !UPT ;  /* 0x00000005ff057290 */ /* 0x000fce00087fe4ff */
[----:B------:R3:W-:Y:S02]  /*0320*/  UTMACCTL.PF [UR6] ;  /* 0x00000000060079b9 */ /* 0x0007e40008040000 */
[----:B------:R3:W-:Y:S02]  /*0330*/  UTMACCTL.PF [UR4] ;  /* 0x00000000040079b9 */ /* 0x0007e40008040000 */
[----:B---3--:R-:W-:Y:S01]  /*0340*/  NOP ;  /* 0x0000000000007918 */ /* 0x008fe20000000000 */
.L_x_5:
[----:B------:R-:W-:Y:S05]  /*0350*/  BSYNC.RECONVERGENT B0 ;  /* 0x0000000000007941 */ /* 0x000fea0003800200 */
.L_x_4:
[----:B------:R-:W-:Y:S04]  /*0360*/  BSSY.RECONVERGENT B0, `(.L_x_6) ;  /* 0x000000a000007945 */ /* 0x000fe80003800200 */
        /* <DEDUP_REMOVED lines=9> */
.L_x_7:
[----:B------:R-:W-:Y:S05]  /*0400*/  BSYNC.RECONVERGENT B0 ;  /* 0x0000000000007941 */ /* 0x000fea0003800200 */
.L_x_6:
[----:B------:R-:W3:Y:S01]  /*0410*/  LDCU.64 UR4, c[0x0][0x888] ;  /* 0x00011100ff0477ac */ /* 0x000ee20008000a00 */
[----:B------:R-:W-:Y:S01]  /*0420*/  ISETP.NE.AND.EX P1, PT, RZ, UR9, PT, P1 ;  /* 0x00000009ff007c0c */ /* 0x000fe2000bf25310 */
[----:B------:R-:W-:Y:S01]  /*0430*/  UPLOP3.LUT UP3, UPT, UPT, UPT, UPT, 0x80, 0x8 ;  /* 0x000000000008789c */ /* 0x000fe20003f6f070 */
[----:B---3--:R-:W-:-:S04]  /*0440*/  ISETP.NE.U32.AND P2, PT, RZ, UR4, PT ;  /* 0x00000004ff007c0c */ /* 0x008fc8000bf45070 */
[----:B------:R-:W-:-:S13]  /*0450*/  ISETP.NE.AND.EX P2, PT, RZ, UR5, PT, P2 ;  /* 0x00000005ff007c0c */ /* 0x000fda000bf45320 */
[----:B------:R-:W-:Y:S05]  /*0460*/  @P2 BRA P1, `(.L_x_8) ;  /* 0x0000000000282947 */ /* 0x000fea0000800000 */
[----:B------:R-:W-:Y:S01]  /*0470*/  UISETP.NE.U32.AND UP0, UPT, UR8, URZ, UPT ;  /* 0x000000ff0800728c */ /* 0x000fe2000bf05070 */
[----:B-----5:R-:W-:Y:S01]  /*0480*/  FSETP.NEU.AND P1, PT, R27, RZ, PT ;  /* 0x000000ff1b00720b */ /* 0x020fe20003f2d000 */
[----:B------:R-:W-:Y:S02]  /*0490*/  UISETP.NE.U32.AND UP2, UPT, UR4, URZ, UPT ;  /* 0x000000ff0400728c */ /* 0x000fe4000bf45070 */
[----:B------:R-:W-:Y:S02]  /*04a0*/  UISETP.NE.AND.EX UP1, UPT, UR9, URZ, UPT, UP0 ;  /* 0x000000ff0900728c */ /* 0x000fe4000bf25300 */
[----:B------:R-:W-:-:S04]  /*04b0*/  UISETP.NE.AND.EX UP0, UPT, UR5, URZ, UPT, UP2 ;  /* 0x000000ff0500728c */ /* 0x000fc8000bf05320 */
[----:B------:R-:W-:-:S04]  /*04c0*/  USEL UR4, URZ, 0xffffffff, UP0 ;  /* 0xffffffffff047887 */ /* 0x000fc80008000000 */
[----:B------:R-:W-:Y:S01]  /*04d0*/  VOTEU.ANY UP0, P1 ;  /* 0x0000000000ff7886 */ /* 0x000fe20000800100 */
[----:B------:R-:W-:-:S04]  /*04e0*/  @!UP1 USEL UR4, URZ, 0xffffffff, UP0 ;  /* 0xffffffffff049887 */ /* 0x000fc80008000000 */
[----:B------:R-:W-:-:S04]  /*04f0*/  ULOP3.LUT UR4, UR4, 0x1, URZ, 0xc0, !UPT ;  /* 0x0000000104047892 */ /* 0x000fc8000f8ec0ff */
[----:B------:R-:W-:-:S11]  /*0500*/  UISETP.NE.U32.AND UP3, UPT, UR4, 0x1, UPT ;  /* 0x000000010400788c */ /* 0x000fd6000bf65070 */
.L_x_8:
[----:B------:R-:W3:Y:S01]  /*0510*/  SHFL.IDX PT, R0, R51, RZ, 0x1f ;  /* 0x00001fff33007589 */ /* 0x000ee200000e0000 */
[----:B------:R-:W-:-:S04]  /*0520*/  UISETP.NE.AND UP0, UPT, UR25, 0x2, UPT ;  /* 0x000000021900788c */ /* 0x000fc8000bf05270 */
[----:B------:R-:W-:Y:S02]  /*0530*/  UISETP.EQ.AND UP1, UPT, UR46, URZ, !UP0 ;  /* 0x000000ff2e00728c */ /* 0x000fe4000c722270 */
[----:B------:R-:W-:-:S04]  /*0540*/  USEL UR52, URZ, 0x1, UP0 ;  /* 0x00000001ff347887 */ /* 0x000fc80008000000 */
[----:B------:R-:W-:Y:S02]  /*0550*/  PLOP3.LUT P3, PT, P0, PT, UP1, 0x80, 0x8 ;  /* 0x000000000008781c */ /* 0x000fe4000076f018 */
[----:B---3--:R-:W-:-:S13]  /*0560*/  ISETP.NE.AND P1, PT, R0, RZ, PT ;  /* 0x000000ff0000720c */ /* 0x008fda0003f25270 */
[----:B------:R-:W-:Y:S05]  /*0570*/  @P1 BRA `(.L_x_9) ;  /* 0x00000000004c1947 */ /* 0x000fea0003800000 */
[----:B------:R-:W-:Y:S01]  /*0580*/  UMOV UR4, 0x400 ;  /* 0x0000040000047882 */ /* 0x000fe20000000000 */
[----:B------:R-:W-:Y:S01]  /*0590*/  UMOV UR8, 0x1 ;  /* 0x0000000100087882 */ /* 0x000fe20000000000 */
[----:B------:R-:W-:Y:S01]  /*05a0*/  UMOV UR6, 0x5 ;  /* 0x0000000500067882 */ /* 0x000fe20000000000 */
[----:B------:R-:W-:Y:S02]  /*05b0*/  ULEA UR4, UR47, UR4, 0x18 ;  /* 0x000000042f047291 */ /* 0x000fe4000f8ec0ff */
[----:B------:R-:W-:-:S04]  /*05c0*/  UIADD3 UR8, UPT, UPT, -UR8, 0x100000, URZ ;  /* 0x0010000008087890 */ /* 0x000fc8000fffe1ff */
[----:B------:R-:W-:Y:S02]  /*05d0*/  USHF.L.U32 UR9, UR8, 0xb, URZ ;  /* 0x0000000b08097899 */ /* 0x000fe400080006ff */
[----:B------:R-:W-:Y:S02]  /*05e0*/  USHF.L.U32 UR8, UR8, 0x1, URZ ;  /* 0x0000000108087899 */ /* 0x000fe400080006ff */
[----:B------:R-:W-:-:S04]  /*05f0*/  UIADD3 UR6, UPT, UPT, -UR6, 0x100000, URZ ;  /* 0x0010000006067890 */ /* 0x000fc8000fffe1ff */
[----:B------:R-:W-:Y:S02]  /*0600*/  USHF.L.U32 UR7, UR6, 0xb, URZ ;  /* 0x0000000b06077899 */ /* 0x000fe400080006ff */
[----:B------:R-:W-:Y:S01]  /*0610*/  USHF.L.U32 UR6, UR6, 0x1, URZ ;  /* 0x0000000106067899 */ /* 0x000fe200080006ff */
[----:B------:R-:W-:Y:S01]  /*0620*/  ELECT P1, URZ, PT ;  /* 0x0000000000ff782f */ /* 0x000fe20003820000 */
[----:B------:R-:W3:Y:S02]  /*0630*/  FENCE.VIEW.ASYNC.S ;  /* 0x00000000000073c6 */ /* 0x000ee40000000000 */
[----:B---3--:R3:W4:Y:S08]  /*0640*/  SYNCS.EXCH.64 URZ, [UR4], UR8 ;  /* 0x0000000804ff75b2 */ /* 0x0087300008000100 */
[----:B------:R3:W1:Y:S01]  /*0650*/  SYNCS.EXCH.64 URZ, [UR4+0x18], UR6 ;  /* 0x0000180604ff75b2 */ /* 0x0006620008000100 */
[----:B------:R3:W1:Y:S01]  /*0660*/  SYNCS.EXCH.64 URZ, [UR4+0x8], UR8 ;  /* 0x0000080804ff75b2 */ /* 0x0006620008000100 */
[----:B------:R3:W1:Y:S01]  /*0670*/  SYNCS.EXCH.64 URZ, [UR4+0x20], UR6 ;  /* 0x0000200604ff75b2 */ /* 0x0006620008000100 */
[----:B------:R3:W1:Y:S01]  /*0680*/  SYNCS.EXCH.64 URZ, [UR4+0x10], UR8 ;  /* 0x0000100804ff75b2 */ /* 0x0006620008000100 */
[----:B------:R3:W1:Y:S01]  /*0690*/  SYNCS.EXCH.64 URZ, [UR4+0x28], UR6 ;  /* 0x0000280604ff75b2 */ /* 0x0006620008000100 */
[----:B------:R-:W-:Y:S01]  /*06a0*/  NOP ;  /* 0x0000000000007918 */ /* 0x000fe20000000000 */
.L_x_9:
[----:B------:R-:W2:Y:S01]  /*06b0*/  SHFL.IDX PT, R0, R51, RZ, 0x1f ;  /* 0x00001fff33007589 */ /* 0x000ea200000e0000 */
[----:B------:R-:W-:Y:S01]  /*06c0*/  NOP ;  /* 0x0000000000007918 */ /* 0x000fe20000000000 */
[----:B--2---:R-:W-:-:S13]  /*06d0*/  ISETP.NE.AND P1, PT, R0, 0x1, PT ;  /* 0x000000010000780c */ /* 0x004fda0003f25270 */
[----:B------:R-:W-:Y:S05]  /*06e0*/  @P1 BRA `(.L_x_10) ;  /* 0x0000000000541947 */ /* 0x000fea0003800000 */
[----:B---3--:R-:W-:Y:S01]  /*06f0*/  UMOV UR4, 0x400 ;  /* 0x0000040000047882 */ /* 0x008fe20000000000 */
        /* <DEDUP_REMOVED lines=10> */
[----:B------:R-:W2:Y:S02]  /*07a0*/  FENCE.VIEW.ASYNC.S ;  /* 0x00000000000073c6 */ /* 0x000ea40000000000 */
[----:B--2---:R2:W3:Y:S08]  /*07b0*/  SYNCS.EXCH.64 URZ, [UR4+0x30], UR8 ;  /* 0x0000300804ff75b2 */ /* 0x0044f00008000100 */
[----:B------:R2:W1:Y:S01]  /*07c0*/  SYNCS.EXCH.64 URZ, [UR4+0x50], UR6 ;  /* 0x0000500604ff75b2 */ /* 0x0004620008000100 */
[----:B------:R2:W1:Y:S01]  /*07d0*/  SYNCS.EXCH.64 URZ, [UR4+0x38], UR8 ;  /* 0x0000380804ff75b2 */ /* 0x0004620008000100 */
[----:B------:R2:W1:Y:S01]  /*07e0*/  SYNCS.EXCH.64 URZ, [UR4+0x58], UR6 ;  /* 0x0000580604ff75b2 */ /* 0x0004620008000100 */
[----:B------:R2:W1:Y:S01]  /*07f0*/  SYNCS.EXCH.64 URZ, [UR4+0x40], UR8 ;  /* 0x0000400804ff75b2 */ /* 0x0004620008000100 */
[----:B------:R2:W1:Y:S01]  /*0800*/  SYNCS.EXCH.64 URZ, [UR4+0x60], UR6 ;  /* 0x0000600604ff75b2 */ /* 0x0004620008000100 */
[----:B------:R2:W1:Y:S01]  /*0810*/  SYNCS.EXCH.64 URZ, [UR4+0x48], UR8 ;  /* 0x0000480804ff75b2 */ /* 0x0004620008000100 */
[----:B------:R2:W1:Y:S01]  /*0820*/  SYNCS.EXCH.64 URZ, [UR4+0x68], UR6 ;  /* 0x0000680604ff75b2 */ /* 0x0004620008000100 */
[----:B------:R-:W-:Y:S01]  /*0830*/  NOP ;  /* 0x0000000000007918 */ /* 0x000fe20000000000 */
.L_x_10:
[----:B------:R-:W4:Y:S01]  /*0840*/  SHFL.IDX PT, R0, R51, RZ, 0x1f ;  /* 0x00001fff33007589 */ /* 0x000f2200000e0000 */
[----:B------:R-:W-:Y:S01]  /*0850*/  NOP ;  /* 0x0000000000007918 */ /* 0x000fe20000000000 */
[----:B----4-:R-:W-:-:S13]  /*0860*/  ISETP.NE.AND P1, PT, R0, 0x3, PT ;  /* 0x000000030000780c */ /* 0x010fda0003f25270 */
[----:B------:R-:W-:Y:S05]  /*0870*/  @P1 BRA `(.L_x_11) ;  /* 0x00000000002c1947 */ /* 0x000fea0003800000 */
[----:B--23--:R-:W-:Y:S01]  /*0880*/  UMOV UR6, 0x400 ;  /* 0x0000040000067882 */ /* 0x00cfe20000000000 */
[----:B------:R-:W-:Y:S01]  /*0890*/  UMOV UR4, 0x20 ;  /* 0x0000002000047882 */ /* 0x000fe20000000000 */
[----:B------:R-:W-:Y:S02]  /*08a0*/  ULEA UR6, UR47, UR6, 0x18 ;  /* 0x000000062f067291 */ /* 0x000fe4000f8ec0ff */
[----:B------:R-:W-:-:S04]  /*08b0*/  UIADD3 UR4, UPT, UPT, -UR4, 0x100000, URZ ;  /* 0x0010000004047890 */ /* 0x000fc8000fffe1ff */
[----:B------:R-:W-:Y:S02]  /*08c0*/  USHF.L.U32 UR5, UR4, 0xb, URZ ;  /* 0x0000000b04057899 */ /* 0x000fe400080006ff */
[----:B------:R-:W-:Y:S01]  /*08d0*/  USHF.L.U32 UR4, UR4, 0x1, URZ ;  /* 0x0000000104047899 */ /* 0x000fe200080006ff */
[----:B------:R-:W-:Y:S01]  /*08e0*/  ELECT P1, URZ, PT ;  /* 0x0000000000ff782f */ /* 0x000fe20003820000 */
[----:B------:R-:W2:Y:S10]  /*08f0*/  FENCE.VIEW.ASYNC.S ;  /* 0x00000000000073c6 */ /* 0x000eb40000000000 */
[----:B--2---:R4:W2:Y:S01]  /*0900*/  SYNCS.EXCH.64 URZ, [UR6+0x70], UR4 ;  /* 0x0000700406ff75b2 */ /* 0x0048a20008000100 */
[----:B------:R4:W3:Y:S02]  /*0910*/  SYNCS.EXCH.64 URZ, [UR6+0x78], UR4 ;  /* 0x0000780406ff75b2 */ /* 0x0008e40008000100 */
[----:B----4-:R-:W-:Y:S01]  /*0920*/  NOP ;  /* 0x0000000000007918 */ /* 0x010fe20000000000 */
.L_x_11:
[----:B------:R-:W4:Y:S01]  /*0930*/  SHFL.IDX PT, R0, R51, RZ, 0x1f ;  /* 0x00001fff33007589 */ /* 0x000f2200000e0000 */
[----:B------:R-:W-:Y:S01]  /*0940*/  NOP ;  /* 0x0000000000007918 */ /* 0x000fe20000000000 */
[----:B----4-:R-:W-:-:S13]  /*0950*/  ISETP.NE.AND P1, PT, R0, 0x4, PT ;  /* 0x000000040000780c */ /* 0x010fda0003f25270 */
[----:B------:R-:W-:Y:S05]  /*0960*/  @P1 BRA `(.L_x_12) ;  /* 0x0000000000481947 */ /* 0x000fea0003800000 */
[----:B--23--:R-:W-:Y:S01]  /*0970*/  UMOV UR4, 0xe20 ;  /* 0x00000e2000047882 */ /* 0x00cfe20000000000 */
[----:B------:R-:W-:Y:S01]  /*0980*/  UMOV UR6, 0x400 ;  /* 0x0000040000067882 */ /* 0x000fe20000000000 */
[----:B------:R-:W-:Y:S01]  /*0990*/  USEL UR4, UR4, 0xc20, UP3 ;  /* 0x00000c2004047887 */ /* 0x000fe20009800000 */
        /* <DEDUP_REMOVED lines=10> */
[----:B--2---:R4:W2:Y:S08]  /*0a40*/  SYNCS.EXCH.64 URZ, [UR6+0x80], UR8 ;  /* 0x0000800806ff75b2 */ /* 0x0048b00008000100 */
[----:B------:R4:W3:Y:S01]  /*0a50*/  SYNCS.EXCH.64 URZ, [UR6+0x90], UR4 ;  /* 0x0000900406ff75b2 */ /* 0x0008e20008000100 */
[----:B------:R4:W1:Y:S01]  /*0a60*/  SYNCS.EXCH.64 URZ, [UR6+0x88], UR8 ;  /* 0x0000880806ff75b2 */ /* 0x0008620008000100 */
[----:B------:R4:W1:Y:S02]  /*0a70*/  SYNCS.EXCH.64 URZ, [UR6+0x98], UR4 ;  /* 0x0000980406ff75b2 */ /* 0x0008640008000100 */
[----:B----4-:R-:W-:Y:S01]  /*0a80*/  NOP ;  /* 0x0000000000007918 */ /* 0x010fe20000000000 */
.L_x_12:
[----:B------:R-:W4:Y:S01]  /*0a90*/  SHFL.IDX PT, R0, R51, RZ, 0x1f ;  /* 0x00001fff33007589 */ /* 0x000f2200000e0000 */
[----:B------:R-:W-:Y:S01]  /*0aa0*/  NOP ;  /* 0x0000000000007918 */ /* 0x000fe20000000000 */
[----:B----4-:R-:W-:-:S13]  /*0ab0*/  ISETP.NE.AND P1, PT, R0, 0x5, PT ;  /* 0x000000050000780c */ /* 0x010fda0003f25270 */
[----:B------:R-:W-:Y:S05]  /*0ac0*/  @P1 BRA `(.L_x_13) ;  /* 0x0000000000541947 */ /* 0x000fea0003800000 */
[----:B--23--:R-:W-:Y:S01]  /*0ad0*/  UMOV UR4, 0x400 ;  /* 0x0000040000047882 */ /* 0x00cfe20000000000 */
        /* <DEDUP_REMOVED lines=14> */
[----:B------:R4:W1:Y:S01]  /*0bc0*/  SYNCS.EXCH.64 URZ, [UR4+0xc8], UR8 ;  /* 0x0000c80804ff75b2 */ /* 0x0008620008000100 */
[----:B------:R4:W1:Y:S01]  /*0bd0*/  SYNCS.EXCH.64 URZ, [UR4+0xb0], UR6 ;  /* 0x0000b00604ff75b2 */ /* 0x0008620008000100 */
[----:B------:R4:W1:Y:S01]  /*0be0*/  SYNCS.EXCH.64 URZ, [UR4+0xd0], UR8 ;  /* 0x0000d00804ff75b2 */ /* 0x0008620008000100 */
[----:B------:R4:W1:Y:S01]  /*0bf0*/  SYNCS.EXCH.64 URZ, [UR4+0xb8], UR6 ;  /* 0x0000b80604ff75b2 */ /* 0x0008620008000100 */
[----:B------:R4:W1:Y:S02]  /*0c00*/  SYNCS.EXCH.64 URZ, [UR4+0xd8], UR8 ;  /* 0x0000d80804ff75b2 */ /* 0x0008640008000100 */
[----:B----4-:R-:W-:Y:S01]  /*0c10*/  NOP ;  /* 0x0000000000007918 */ /* 0x010fe20000000000 */
.L_x_13:
[----:B------:R-:W4:Y:S01]  /*0c20*/  SHFL.IDX PT, R0, R51, RZ, 0x1f ;  /* 0x00001fff33007589 */ /* 0x000f2200000e0000 */
[----:B------:R-:W-:Y:S01]  /*0c30*/  ISETP.NE.OR P0, PT, RZ, UR25, !P0 ;  /* 0x00000019ff007c0c */ /* 0x000fe2000c705670 */
        /* <DEDUP_REMOVED lines=12> */
[----:B------:R4:W3:Y:S01]  /*0d00*/  SYNCS.EXCH.64 URZ, [UR4+0xf0], UR6 ;  /* 0x0000f00604ff75b2 */ /* 0x0008e20008000100 */
[----:B------:R4:W1:Y:S01]  /*0d10*/  SYNCS.EXCH.64 URZ, [UR4+0xe8], UR6 ;  /* 0x0000e80604ff75b2 */ /* 0x0008620008000100 */
[----:B------:R4:W1:Y:S02]  /*0d20*/  SYNCS.EXCH.64 URZ, [UR4+0xf8], UR6 ;  /* 0x0000f80604ff75b2 */ /* 0x0008640008000100 */
[----:B----4-:R-:W-:Y:S01]  /*0d30*/  NOP ;  /* 0x0000000000007918 */ /* 0x010fe20000000000 */
.L_x_14:
[----:B------:R-:W-:Y:S01]  /*0d40*/  VOTEU.ALL UP0, P0 ;  /* 0x0000000000ff7886 */ /* 0x000fe20000000000 */
[----:B--23--:R-:W-:Y:S01]  /*0d50*/  UMOV UR4, 0x20 ;  /* 0x0000002000047882 */ /* 0x00cfe20000000000 */
[----:B------:R-:W2:Y:S01]  /*0d60*/  LDCU UR34, c[0x0][0x36c] ;  /* 0x00006d80ff2277ac */ /* 0x000ea20008000800 */
[----:B------:R-:W-:Y:S01]  /*0d70*/  NOP ;  /* 0x0000000000007918 */ /* 0x000fe20000000000 */
[----:B------:R-:W-:Y:S01]  /*0d80*/  LOP3.LUT R0, R61, 0x1f, RZ, 0xc0, !PT ;  /* 0x0000001f3d007812 */ /* 0x000fe200078ec0ff */
[----:B------:R-:W-:Y:S01]  /*0d90*/  @!UP0 UMOV UR6, 0x400 ;  /* 0x0000040000068882 */ /* 0x000fe20000000000 */
[----:B------:R-:W-:-:S04]  /*0da0*/  @!UP0 UIADD3 UR4, UPT, UPT, -UR4, 0x100000, URZ ;  /* 0x0010000004048890 */ /* 0x000fc8000fffe1ff */
[----:B------:R-:W-:Y:S02]  /*0db0*/  @!UP0 USHF.L.U32 UR5, UR4, 0xb, URZ ;  /* 0x0000000b04058899 */ /* 0x000fe400080006ff */
[----:B------:R-:W-:Y:S02]  /*0dc0*/  @!UP0 USHF.L.U32 UR4, UR4, 0x1, URZ ;  /* 0x0000000104048899 */ /* 0x000fe400080006ff */
[----:B------:R-:W-:Y:S01]  /*0dd0*/  @!UP0 ULEA UR6, UR47, UR6, 0x18 ;  /* 0x000000062f068291 */ /* 0x000fe2000f8ec0ff */
[----:B------:R-:W-:Y:S01]  /*0de0*/  VOTEU.ALL UP0, P0 ;  /* 0x0000000000ff7886 */ /* 0x000fe20000000000 */
[----:B------:R-:W-:Y:S02]  /*0df0*/  UISETP.NE.AND UP4, UPT, UR25, URZ, UPT ;  /* 0x000000ff1900728c */ /* 0x000fe4000bf85270 */
[----:B--2---:R-:W-:Y:S01]  /*0e00*/  UISETP.EQ.U32.AND UP1, UPT, UR34, 0x1, UPT ;  /* 0x000000012200788c */ /* 0x004fe2000bf22070 */
[----:B------:R-:W2:Y:S07]  /*0e10*/  FENCE.VIEW.ASYNC.S ;  /* 0x00000000000073c6 */ /* 0x000eae0000000000 */
[----:B--2---:R2:W3:Y:S01]  /*0e20*/  @!UP0 SYNCS.EXCH.64 URZ, [UR6+0x100], UR4 ;  /* 0x0001000406ff85b2 */ /* 0x0044e20008000100 */
[----:B------:R-:W-:Y:S05]  /*0e30*/  BRA.U !UP1, `(.L_x_15) ;  /* 0x0000000109087547 */ /* 0x000fea000b800000 */
[----:B-1-3--:R-:W-:Y:S01]  /*0e40*/  UCGABAR_ARV ;  /* 0x00000000000079c7 */ /* 0x00afe20008000000 */
[----:B------:R-:W-:Y:S05]  /*0e50*/  BRA `(.L_x_16) ;  /* 0x0000000000047947 */ /* 0x000fea0003800000 */
.L_x_15:
[----:B-1-3--:R-:W-:Y:S01]  /*0e60*/  NOP ;  /* 0x0000000000007918 */ /* 0x00afe20000000000 */
.L_x_16:
[----:B------:R-:W1:Y:S01]  /*0e70*/  S2UR UR9, SR_CTAID.Y ;  /* 0x00000000000979c3 */ /* 0x000e620000002600 */
[----:B------:R-:W-:-:S05]  /*0e80*/  CS2R.32 R52, SR_CgaSize ;  /* 0x0000000000347805 */ /* 0x000fca0000008a00 */
[----:B------:R-:W-:-:S05]  /*0e90*/  IMAD R52, R52, -0xa0, RZ ;  /* 0xffffff6034347824 */ /* 0x000fca00078e02ff */
[----:B------:R-:W-:-:S14]  /*0ea0*/  R2UR UR8, R52 ;  /* 0x00000000340872ca */ /* 0x000fdc00000e0000 */
[----:B------:R-:W3:Y:S01]  /*0eb0*/  LDCU UR8, c[0x0][UR8+0x2b4] ;  /* 0x00005680080877ac */ /* 0x000ee20008000800 */
[----:B------:R-:W-:-:S05]  /*0ec0*/  CS2R.32 R52, SR_CgaSize ;  /* 0x0000000000347805 */ /* 0x000fca0000008a00 */
[----:B------:R-:W-:-:S05]  /*0ed0*/  IMAD R52, R52, -0xa0, RZ ;  /* 0xffffff6034347824 */ /* 0x000fca00078e02ff */
[----:B------:R-:W-:-:S14]  /*0ee0*/  R2UR UR7, R52 ;  /* 0x00000000340772ca */ /* 0x000fdc00000e0000 */
[----:B------:R-:W4:Y:S01]  /*0ef0*/  LDCU UR7, c[0x0][UR7+0x2b0] ;  /* 0x00005600070777ac */ /* 0x000f220008000800 */
[----:B------:R-:W4:Y:S01]  /*0f00*/  S2UR UR20, SR_CTAID.X ;  /* 0x00000000001479c3 */ /* 0x000f220000002500 */
[----:B--2---:R-:W-:Y:S02]  /*0f10*/  USHF.L.U32 UR6, UR47, 0x4, URZ ;  /* 0x000000042f067899 */ /* 0x004fe400080006ff */
[----:B------:R-:W-:Y:S01]  /*0f20*/  ULOP3.LUT UR4, UR46, 0xc, UR47, 0xf8, !UPT ;  /* 0x0000000c2e047892 */ /* 0x000fe2000f8ef82f */
[----:B------:R-:W-:-:S05]  /*0f30*/  CS2R.32 R52, SR_CgaSize ;  /* 0x0000000000347805 */ /* 0x000fca0000008a00 */
[----:B------:R-:W-:-:S05]  /*0f40*/  IMAD R52, R52, -0xa0, RZ ;  /* 0xffffff6034347824 */ /* 0x000fca00078e02ff */
[----:B------:R-:W-:-:S14]  /*0f50*/  R2UR UR11, R52 ;  /* 0x00000000340b72ca */ /* 0x000fdc00000e0000 */
[----:B------:R-:W2:Y:S01]  /*0f60*/  LDCU UR11, c[0x0][UR11+0x2a4] ;  /* 0x000054800b0b77ac */ /* 0x000ea20008000800 */
[----:B------:R-:W1:Y:S01]  /*0f70*/  S2UR UR36, SR_CTAID.Z ;  /* 0x00000000002479c3 */ /* 0x000e620000002700 */
[----:B------:R-:W-:Y:S02]  /*0f80*/  ULOP3.LUT UR32, UR6, 0x20, URZ, 0xc0, !UPT ;  /* 0x0000002006207892 */ /* 0x000fe4000f8ec0ff */
[----:B------:R-:W-:Y:S01]  /*0f90*/  UISETP.GT.U32.AND UP0, UPT, UR4, 0xffff, UPT ;  /* 0x0000ffff0400788c */ /* 0x000fe2000bf04070 */
[----:B------:R-:W-:-:S05]  /*0fa0*/  CS2R.32 R52, SR_CgaSize ;  /* 0x0000000000347805 */ /* 0x000fca0000008a00 */
[----:B------:R-:W-:-:S05]  /*0fb0*/  IMAD R52, R52, -0xa0, RZ ;  /* 0xffffff6034347824 */ /* 0x000fca00078e02ff */
[----:B------:R-:W-:-:S14]  /*0fc0*/  R2UR UR63, R52 ;  /* 0x00000000343f72ca */ /* 0x000fdc00000e0000 */
[----:B------:R-:W2:Y:S01]  /*0fd0*/  LDCU UR63, c[0x0][UR63+0x2a0] ;  /* 0x000054003f3f77ac */ /* 0x000ea20008000800 */
[----:B-1----:R-:W-:Y:S01]  /*0fe0*/  I2FP.F32.U32 R2, UR9 ;  /* 0x0000000900027c45 */ /* 0x002fe20008201000 */
[----:B------:R-:W-:Y:S01]  /*0ff0*/  USEL UR4, UR4, 0xffff, !UP0 ;  /* 0x0000ffff04047887 */ /* 0x000fe2000c000000 */
[----:B------:R-:W1:Y:S03]  /*1000*/  LDCU UR30, c[0x0][0xb24] ;  /* 0x00016480ff1e77ac */ /* 0x000e660008000800 */
[----:B---3--:R-:W-:Y:S01]  /*1010*/  FMUL R2, R2, UR8 ;  /* 0x0000000802027c20 */ /* 0x008fe20008400000 */
[----:B------:R-:W-:Y:S01]  /*1020*/  ULOP3.LUT UR4, UR4, 0xffff, URZ, 0xc0, !UPT ;  /* 0x0000ffff04047892 */ /* 0x000fe2000f8ec0ff */
[----:B----4-:R-:W-:Y:S01]  /*1030*/  I2FP.F32.U32 R3, UR20 ;  /* 0x0000001400037c45 */ /* 0x010fe20008201000 */
[----:B------:R-:W-:-:S03]  /*1040*/  ULOP3.LUT UR5, UR47, 0x3, URZ, 0xc0, !UPT ;  /* 0x000000032f057892 */ /* 0x000fc6000f8ec0ff */
[----:B------:R-:W3:Y:S01]  /*1050*/  F2I.U32.TRUNC.NTZ R2, R2 ;  /* 0x0000000200027305 */ /* 0x000ee2000020f000 */
[----:B------:R-:W-:Y:S01]  /*1060*/  UMOV UR21, 0x5 ;  /* 0x0000000500157882 */ /* 0x000fe20000000000 */
[----:B------:R-:W-:Y:S01]  /*1070*/  FMUL R3, R3, UR7 ;  /* 0x0000000703037c20 */ /* 0x000fe20008400000 */
[----:B------:R-:W-:Y:S02]  /*1080*/  USHF.L.U32 UR21, UR21, UR4, URZ ;  /* 0x0000000415157299 */ /* 0x000fe400080006ff */
[----:B------:R-:W-:Y:S02]  /*1090*/  UISETP.GT.U32.AND UP1, UPT, UR5, 0xffff, UPT ;  /* 0x0000ffff0500788c */ /* 0x000fe4000bf24070 */
[----:B------:R-:W-:Y:S01]  /*10a0*/  USHF.L.U32 UR27, UR47, 0x8, URZ ;  /* 0x000000082f1b7899 */ /* 0x000fe200080006ff */
[----:B------:R-:W4:Y:S01]  /*10b0*/  F2I.U32.TRUNC.NTZ R3, R3 ;  /* 0x0000000300037305 */ /* 0x000f22000020f000 */
[----:B------:R-:W-:Y:S02]  /*10c0*/  USEL UR24, UR5, 0xffff, !UP1 ;  /* 0x0000ffff05187887 */ /* 0x000fe4000c800000 */
[----:B------:R-:W-:-:S02]  /*10d0*/  USHF.L.U32 UR29, UR47, 0x2, URZ ;  /* 0x000000022f1d7899 */ /* 0x000fc400080006ff */
[----:B------:R-:W-:Y:S01]  /*10e0*/  USHF.L.U32 UR26, UR47, 0xa, URZ ;  /* 0x0000000a2f1a7899 */ /* 0x000fe200080006ff */
[----:B---3--:R-:W-:Y:S01]  /*10f0*/  R2UR UR6, R2 ;  /* 0x00000000020672ca */ /* 0x008fe200000e0000 */
[----:B------:R-:W-:Y:S01]  /*1100*/  USHF.L.U32 UR8, UR20, 0x6, URZ ;  /* 0x0000000614087899 */ /* 0x000fe200080006ff */
[----:B------:R-:W-:Y:S01]  /*1110*/  PRMT R2, RZ, 0x7610, R2 ;  /* 0x00007610ff027816 */ /* 0x000fe20000000002 */
[----:B------:R-:W-:Y:S01]  /*1120*/  ULOP3.LUT UR24, UR24, 0xffff, URZ, 0xc0, !UPT ;  /* 0x0000ffff18187892 */ /* 0x000fe2000f8ec0ff */
[----:B------:R-:W-:Y:S01]  /*1130*/  UMOV UR10, 0x1111 ;  /* 0x00001111000a7882 */ /* 0x000fe20000000000 */
[----:B------:R-:W3:Y:S01]  /*1140*/  LDCU UR45, c[0x0][0xb24] ;  /* 0x00016480ff2d77ac */ /* 0x000ee20008000800 */
[----:B----4-:R-:W-:Y:S02]  /*1150*/  R2UR UR7, R3 ;  /* 0x00000000030772ca */ /* 0x010fe400000e0000 */
[----:B------:R-:W-:Y:S01]  /*1160*/  PRMT R3, RZ, 0x7610, R3 ;  /* 0x00007610ff037816 */ /* 0x000fe20000000003 */
[----:B------:R-:W4:Y:S04]  /*1170*/  LDCU UR33, c[0x0][0xb30] ;  /* 0x00016600ff2177ac */ /* 0x000f280008000800 */
[----:B------:R-:W-:-:S02]  /*1180*/  UIADD3 UR4, UPT, UPT, -UR6, URZ, URZ ;  /* 0x000000ff06047290 */ /* 0x000fc4000fffe1ff */
[----:B------:R-:W-:Y:S02]  /*1190*/  UISETP.NE.AND UP5, UPT, UR25, 0x2, UPT ;  /* 0x000000021900788c */ /* 0x000fe4000bfa5270 */
[----:B--2---:R-:W-:Y:S02]  /*11a0*/  UIMAD UR4, UR11, UR4, UR9 ;  /* 0x000000040b0472a4 */ /* 0x004fe4000f8e0209 */
[----:B------:R-:W-:Y:S02]  /*11b0*/  UIADD3 UR5, UPT, UPT, -UR7, URZ, URZ ;  /* 0x000000ff07057290 */ /* 0x000fe4000fffe1ff */
[----:B------:R-:W-:Y:S02]  /*11c0*/  ULOP3.LUT UR27, UR27, 0xc00, URZ, 0xc0, !UPT ;  /* 0x00000c001b1b7892 */ /* 0x000fe4000f8ec0ff */
[----:B------:R-:W-:Y:S01]  /*11d0*/  IMAD.U32 R52, RZ, RZ, UR4 ;  /* 0x00000004ff347e24 */ /* 0x000fe2000f8e00ff */
[----:B------:R-:W-:Y:S02]  /*11e0*/  ULOP3.LUT UR29, UR29, 0x30, URZ, 0xc0, !UPT ;  /* 0x000000301d1d7892 */ /* 0x000fe4000f8ec0ff */
[----:B------:R-:W-:-:S02]  /*11f0*/  ULOP3.LUT UR26, UR26, 0x800, URZ, 0xc0, !UPT ;  /* 0x000008001a1a7892 */ /* 0x000fc4000f8ec0ff */
[----:B-1----:R-:W-:Y:S01]  /*1200*/  UISETP.GE.AND UP6, UPT, UR30, 0x1, UPT ;  /* 0x000000011e00788c */ /* 0x002fe2000bfc6270 */
[----:B------:R-:W-:Y:S01]  /*1210*/  UMOV UR28, UR9 ;  /* 0x00000009001c7c82 */ /* 0x000fe20008000000 */
[----:B------:R-:W-:Y:S02]  /*1220*/  ULOP3.LUT UR49, UR8, 0x40, URZ, 0xc0, !UPT ;  /* 0x0000004008317892 */ /* 0x000fe4000f8ec0ff */
[----:B------:R-:W-:Y:S02]  /*1230*/  USHF.L.U32 UR24, UR10, UR24, URZ ;  /* 0x000000180a187299 */ /* 0x000fe400080006ff */
[----:B------:R-:W-:Y:S01]  /*1240*/  UIMAD UR63, UR63, UR5, UR20 ;  /* 0x000000053f3f72a4 */ /* 0x000fe2000f8e0214 */
[----:B---34-:R-:W-:Y:S11]  /*1250*/  BRA.U UP4, `(.L_x_17) ;  /* 0x0000000104b07547 */ /* 0x018ff6000b800000 */
[----:B------:R-:W-:Y:S01]  /*1260*/  R2UR UR17, R52 ;  /* 0x00000000341172ca */ /* 0x000fe200000e0000 */
[----:B------:R-:W-:-:S12]  /*1270*/  ULOP3.LUT UR4, UR63, 0x2, URZ, 0x3c, !UPT ;  /* 0x000000023f047892 */ /* 0x000fd8000f8e3cff */
[----:B------:R-:W-:Y:S02]  /*1280*/  UISETP.NE.AND UP0, UPT, UR17, URZ, UPT ;  /* 0x000000ff1100728c */ /* 0x000fe4000bf05270 */
[----:B------:R-:W-:Y:S02]  /*1290*/  UISETP.NE.AND UP2, UPT, UR17, 0x1, UPT ;  /* 0x000000011100788c */ /* 0x000fe4000bf45270 */
[----:B------:R-:W-:Y:S02]  /*12a0*/  UISETP.GT.U32.AND UP1, UPT, UR63, 0x1, UP0 ;  /* 0x000000013f00788c */ /* 0x000fe40008724070 */
[----:B------:R-:W-:Y:S02]  /*12b0*/  UISETP.GT.U32.AND UP0, UPT, UR4, 0x1, UP0 ;  /* 0x000000010400788c */ /* 0x000fe40008704070 */
[----:B------:R-:W-:Y:S02]  /*12c0*/  USEL UR7, URZ, 0x1, UP1 ;  /* 0x00000001ff077887 */ /* 0x000fe40008800000 */
[----:B------:R-:W-:-:S02]  /*12d0*/  USEL UR8, URZ, 0x2, UP1 ;  /* 0x00000002ff087887 */ /* 0x000fc40008800000 */
[----:B------:R-:W-:Y:S02]  /*12e0*/  UISETP.GT.U32.AND UP1, UPT, UR63, 0x1, UP2 ;  /* 0x000000013f00788c */ /* 0x000fe40009724070 */
[----:B------:R-:W-:Y:S02]  /*12f0*/  USEL UR12, URZ, 0x4, UP0 ;  /* 0x00000004ff0c7887 */ /* 0x000fe40008000000 */
[----:B------:R-:W-:Y:S02]  /*1300*/  USEL UR15, URZ, 0x8, UP0 ;  /* 0x00000008ff0f7887 */ /* 0x000fe40008000000 */
[----:B------:R-:W-:Y:S02]  /*1310*/  UISETP.GT.U32.AND UP0, UPT, UR4, 0x1, UP2 ;  /* 0x000000010400788c */ /* 0x000fe40009704070 */
[----:B------:R-:W-:Y:S02]  /*1320*/  USEL UR6, URZ, 0x10, UP1 ;  /* 0x00000010ff067887 */ /* 0x000fe40008800000 */
[----:B------:R-:W-:-:S02]  /*1330*/  USEL UR11, URZ, 0x20, UP1 ;  /* 0x00000020ff0b7887 */ /* 0x000fc40008800000 */
[----:B------:R-:W-:Y:S02]  /*1340*/  UISETP.NE.AND UP1, UPT, UR17, 0x2, UPT ;  /* 0x000000021100788c */ /* 0x000fe4000bf25270 */
[----:B------:R-:W-:Y:S02]  /*1350*/  USEL UR14, URZ, 0x40, UP0 ;  /* 0x00000040ff0e7887 */ /* 0x000fe40008000000 */
[----:B------:R-:W-:Y:S02]  /*1360*/  USEL UR16, URZ, 0x80, UP0 ;  /* 0x00000080ff107887 */ /* 0x000fe40008000000 */
[----:B------:R-:W-:Y:S02]  /*1370*/  UISETP.GT.U32.AND UP0, UPT, UR63, 0x1, UP1 ;  /* 0x000000013f00788c */ /* 0x000fe40008f04070 */
[----:B------:R-:W-:Y:S02]  /*1380*/  UISETP.NE.AND UP2, UPT, UR17, 0x3, UPT ;  /* 0x000000031100788c */ /* 0x000fe4000bf45270 */
[----:B------:R-:W-:-:S02]  /*1390*/  USEL UR5, URZ, 0x100, UP0 ;  /* 0x00000100ff057887 */ /* 0x000fc40008000000 */
[----:B------:R-:W-:Y:S02]  /*13a0*/  USEL UR10, URZ, 0x200, UP0 ;  /* 0x00000200ff0a7887 */ /* 0x000fe40008000000 */
[----:B------:R-:W-:Y:S02]  /*13b0*/  UISETP.GT.U32.AND UP0, UPT, UR63, 0x1, UP2 ;  /* 0x000000013f00788c */ /* 0x000fe40009704070 */
[----:B------:R-:W-:Y:S02]  /*13c0*/  UIADD3 UR5, UPT, UPT, UR5, UR6, UR7 ;  /* 0x0000000605057290 */ /* 0x000fe4000fffe007 */
[----:B------:R-:W-:Y:S02]  /*13d0*/  USEL UR9, URZ, 0x1000, UP0 ;  /* 0x00001000ff097887 */ /* 0x000fe40008000000 */
[----:B------:R-:W-:Y:S02]  /*13e0*/  USEL UR13, URZ, 0x2000, UP0 ;  /* 0x00002000ff0d7887 */ /* 0x000fe40008000000 */
[----:B------:R-:W-:-:S02]  /*13f0*/  UIADD3 UR5, UPT, UPT, UR8, UR9, UR5 ;  /* 0x0000000908057290 */ /* 0x000fc4000fffe005 */
[----:B------:R-:W-:Y:S02]  /*1400*/  UISETP.GT.U32.AND UP1, UPT, UR4, 0x1, UP1 ;  /* 0x000000010400788c */ /* 0x000fe40008f24070 */
[----:B------:R-:W-:Y:S02]  /*1410*/  UIADD3 UR5, UPT, UPT, UR10, UR11, UR5 ;  /* 0x0000000b0a057290 */ /* 0x000fe4000fffe005 */
[----:B------:R-:W-:Y:S02]  /*1420*/  UISETP.GT.U32.AND UP0, UPT, UR4, 0x1, UP2 ;  /* 0x000000010400788c */ /* 0x000fe40009704070 */
[----:B------:R-:W-:Y:S02]  /*1430*/  USEL UR4, URZ, 0x400, UP1 ;  /* 0x00000400ff047887 */ /* 0x000fe40008800000 */
[----:B------:R-:W-:Y:S02]  /*1440*/  UIADD3 UR5, UPT, UPT, UR12, UR13, UR5 ;  /* 0x0000000d0c057290 */ /* 0x000fe4000fffe005 */
[----:B------:R-:W-:-:S02]  /*1450*/  USEL UR6, URZ, 0x4000, UP0 ;  /* 0x00004000ff067887 */ /* 0x000fc40008000000 */
[----:B------:R-:W-:Y:S02]  /*1460*/  UIADD3 UR5, UPT, UPT, UR4, UR14, UR5 ;  /* 0x0000000e04057290 */ /* 0x000fe4000fffe005 */
[----:B------:R-:W-:Y:S02]  /*1470*/  USEL UR7, URZ, 0x800, UP1 ;  /* 0x00000800ff077887 */ /* 0x000fe40008800000 */
[----:B------:R-:W-:Y:S02]  /*1480*/  ULOP3.LUT UR4, UR63, 0xfffffffe, URZ, 0xc0, !UPT ;  /* 0xfffffffe3f047892 */ /* 0x000fe4000f8ec0ff */
[----:B------:R-:W-:Y:S02]  /*1490*/  UIADD3 UR5, UPT, UPT, UR15, UR6, UR5 ;  /* 0x000000060f057290 */ /* 0x000fe4000fffe005 */
[----:B------:R-:W-:Y:S02]  /*14a0*/  ULEA UR4, UR17, UR4, 0x2 ;  /* 0x0000000411047291 */ /* 0x000fe4000f8e10ff */
[----:B------:R-:W-:-:S02]  /*14b0*/  USEL UR6, URZ, 0x8000, UP0 ;  /* 0x00008000ff067887 */ /* 0x000fc40008000000 */
[----:B------:R-:W-:-:S03]  /*14c0*/  UIADD3 UR5, UPT, UPT, UR7, UR16, UR5 ;  /* 0x0000001007057290 */ /* 0x000fc6000fffe005 */
[----:B------:R-:W-:Y:S01]  /*14d0*/  UMOV UR7, 0x3 ;  /* 0x0000000300077882 */ /* 0x000fe20000000000 */
[----:B------:R-:W-:Y:S02]  /*14e0*/  UIADD3 UR5, UPT, UPT, UR5, UR6, URZ ;  /* 0x0000000605057290 */ /* 0x000fe4000fffe0ff */
[----:B------:R-:W-:-:S04]  /*14f0*/  USHF.L.U32 UR4, UR7, UR4, URZ ;  /* 0x0000000407047299 */ /* 0x000fc800080006ff */
[----:B------:R-:W-:Y:S02]  /*1500*/  MOV R3, UR5 ;  /* 0x0000000500037c02 */ /* 0x000fe40008000f00 */
[----:B------:R-:W-:Y:S02]  /*1510*/  IMAD.U32 R2, RZ, RZ, UR4 ;  /* 0x00000004ff027e24 */ /* 0x000fe4000f8e00ff */
.L_x_17:
[----:B------:R-:W-:Y:S05]  /*1520*/  BRA.U !UP6, `(.L_x_18) ;  /* 0x000000010ed47547 */ /* 0x000fea000b800000 */
[----:B------:R-:W1:Y:S01]  /*1530*/  LDCU.128 UR12, c[0x0][0xb10] ;  /* 0x00016200ff0c77ac */ /* 0x000e620008000c00 */
[----:B------:R-:W2:Y:S01]  /*1540*/  LDCU UR6, c[0x0][0x370] ;  /* 0x00006e00ff0677ac */ /* 0x000ea20008000800 */
[----:B------:R-:W3:Y:S01]  /*1550*/  LDCU UR5, c[0x0][0x374] ;  /* 0x00006e80ff0577ac */ /* 0x000ee20008000800 */
[----:B------:R-:W4:Y:S01]  /*1560*/  LDCU UR31, c[0x0][0xb0c] ;  /* 0x00016180ff1f77ac */ /* 0x000f220008000800 */
[----:B------:R-:W4:Y:S01]  /*1570*/  LDCU UR7, c[0x0][0xb20] ;  /* 0x00016400ff0777ac */ /* 0x000f220008000800 */
[----:B------:R-:W4:Y:S01]  /*1580*/  LDCU.64 UR8, c[0x0][0xb28] ;  /* 0x00016500ff0877ac */ /* 0x000f220008000a00 */
[----:B-1----:R-:W-:Y:S02]  /*1590*/  UISETP.NE.AND UP0, UPT, UR14, 0x1, UPT ;  /* 0x000000010e00788c */ /* 0x002fe4000bf05270 */
[----:B---3--:R-:W-:Y:S02]  /*15a0*/  UIMAD.WIDE.U32 UR10, UR5, UR15, URZ ;  /* 0x0000000f050a72a5 */ /* 0x008fe4000f8e00ff */
[----:B--2---:R-:W-:-:S02]  /*15b0*/  UIMAD.WIDE.U32 UR18, UR6, UR12, URZ ;  /* 0x0000000c061272a5 */ /* 0x004fc4000f8e00ff */
[----:B----4-:R-:W-:Y:S02]  /*15c0*/  UISETP.NE.AND UP1, UPT, UR31, 0x1, UPT ;  /* 0x000000011f00788c */ /* 0x010fe4000bf25270 */
[----:B------:R-:W-:Y:S01]  /*15d0*/  UISETP.NE.AND UP2, UPT, UR30, 0x1, UPT ;  /* 0x000000011e00788c */ /* 0x000fe2000bf45270 */
[----:B------:R-:W-:Y:S02]  /*15e0*/  UMOV UR10, UR11 ;  /* 0x0000000b000a7c82 */ /* 0x000fe40008000000 */
[----:B------:R-:W-:Y:S01]  /*15f0*/  UMOV UR18, UR19 ;  /* 0x0000001300127c82 */ /* 0x000fe20008000000 */
[----:B------:R-:W-:Y:S02]  /*1600*/  @UP0 USHF.R.U32.HI UR5, URZ, UR7, UR10 ;  /* 0x00000007ff050299 */ /* 0x000fe4000801160a */
[----:B------:R-:W-:Y:S02]  /*1610*/  UIMAD.WIDE.U32 UR22, UR28, UR15, URZ ;  /* 0x0000000f1c1672a5 */ /* 0x000fe4000f8e00ff */
[----:B------:R-:W-:-:S02]  /*1620*/  UIMAD.WIDE.U32 UR10, UR5, UR8, URZ ;  /* 0x00000008050a72a5 */ /* 0x000fc4000f8e00ff */
[----:B------:R-:W-:Y:S02]  /*1630*/  @UP1 USHF.R.U32.HI UR6, URZ, UR13, UR18 ;  /* 0x0000000dff061299 */ /* 0x000fe40008011612 */
[----:B------:R-:W-:Y:S02]  /*1640*/  UIMAD.WIDE.U32 UR16, UR20, UR12, URZ ;  /* 0x0000000c141072a5 */ /* 0x000fe4000f8e00ff */
[----:B------:R-:W-:Y:S01]  /*1650*/  UIMAD.WIDE.U32 UR18, UR6, UR8, URZ ;  /* 0x00000008061272a5 */ /* 0x000fe2000f8e00ff */
[----:B------:R-:W-:Y:S01]  /*1660*/  UMOV UR4, UR23 ;  /* 0x0000001700047c82 */ /* 0x000fe20008000000 */
[----:B------:R-:W-:Y:S01]  /*1670*/  UMOV UR10, UR11 ;  /* 0x0000000b000a7c82 */ /* 0x000fe20008000000 */
[----:B------:R-:W-:Y:S02]  /*1680*/  USHF.R.U32.HI UR4, URZ, UR7, UR4 ;  /* 0x00000007ff047299 */ /* 0x000fe40008011604 */
[----:B------:R-:W-:Y:S01]  /*1690*/  @UP2 USHF.R.U32.HI UR5, URZ, UR9, UR10 ;  /* 0x00000009ff052299 */ /* 0x000fe2000801160a */
[----:B------:R-:W-:Y:S01]  /*16a0*/  UMOV UR16, UR17 ;  /* 0x0000001100107c82 */ /* 0x000fe20008000000 */
[----:B------:R-:W-:Y:S01]  /*16b0*/  UMOV UR18, UR19 ;  /* 0x0000001300127c82 */ /* 0x000fe20008000000 */
[----:B------:R-:W-:-:S02]  /*16c0*/  USHF.R.U32.HI UR13, URZ, UR13, UR16 ;  /* 0x0000000dff0d7299 */ /* 0x000fc40008011610 */
[----:B------:R-:W-:Y:S02]  /*16d0*/  USEL UR4, UR28, UR4, !UP0 ;  /* 0x000000041c047287 */ /* 0x000fe4000c000000 */
[----:B------:R-:W-:Y:S02]  /*16e0*/  @UP2 USHF.R.U32.HI UR6, URZ, UR9, UR18 ;  /* 0x00000009ff062299 */ /* 0x000fe40008011612 */
[----:B------:R-:W-:Y:S02]  /*16f0*/  UIMAD UR7, UR5, UR30, URZ ;  /* 0x0000001e050772a4 */ /* 0x000fe4000f8e02ff */
[----:B------:R-:W-:Y:S02]  /*1700*/  USEL UR5, UR20, UR13, !UP1 ;  /* 0x0000000d14057287 */ /* 0x000fe4000c800000 */
[----:B------:R-:W-:Y:S02]  /*1710*/  UIMAD UR12, UR6, UR30, URZ ;  /* 0x0000001e060c72a4 */ /* 0x000fe4000f8e02ff */
[----:B------:R-:W-:-:S02]  /*1720*/  UISETP.GE.AND UP0, UPT, UR4, UR7, UPT ;  /* 0x000000070400728c */ /* 0x000fc4000bf06270 */
[----:B------:R-:W-:Y:S02]  /*1730*/  UIMAD.WIDE.U32 UR10, UR4, UR8, URZ ;  /* 0x00000008040a72a5 */ /* 0x000fe4000f8e00ff */
[----:B------:R-:W-:Y:S02]  /*1740*/  UISETP.GE.OR UP0, UPT, UR5, UR12, UP0 ;  /* 0x0000000c0500728c */ /* 0x000fe40008706670 */
[----:B------:R-:W-:Y:S02]  /*1750*/  UIMAD.WIDE.U32 UR12, UR5, UR8, URZ ;  /* 0x00000008050c72a5 */ /* 0x000fe4000f8e00ff */
[----:B------:R-:W-:Y:S01]  /*1760*/  UIADD3 UR10, UPT, UPT, -UR4, URZ, URZ ;  /* 0x000000ff040a7290 */ /* 0x000fe2000fffe1ff */
[----:B------:R-:W-:Y:S01]  /*1770*/  UMOV UR8, UR11 ;  /* 0x0000000b00087c82 */ /* 0x000fe20008000000 */
[----:B------:R-:W-:Y:S02]  /*1780*/  UIADD3 UR11, UPT, UPT, -UR5, URZ, URZ ;  /* 0x000000ff050b7290 */ /* 0x000fe4000fffe1ff */
[----:B------:R-:W-:-:S03]  /*1790*/  USHF.R.U32.HI UR8, URZ, UR9, UR8 ;  /* 0x00000009ff087299 */ /* 0x000fc60008011608 */
[----:B------:R-:W-:Y:S01]  /*17a0*/  @!UP0 UMOV UR7, UR13 ;  /* 0x0000000d00078c82 */ /* 0x000fe20008000000 */
[----:B------:R-:W-:Y:S02]  /*17b0*/  UIMAD UR28, UR14, UR10, UR28 ;  /* 0x0000000a0e1c72a4 */ /* 0x000fe4000f8e021c */
[----:B------:R-:W-:Y:S02]  /*17c0*/  USEL UR8, UR4, UR8, !UP2 ;  /* 0x0000000804087287 */ /* 0x000fe4000d000000 */
[----:B------:R-:W-:Y:S02]  /*17d0*/  @!UP0 USHF.R.U32.HI UR7, URZ, UR9, UR7 ;  /* 0x00000009ff078299 */ /* 0x000fe40008011607 */
[----:B------:R-:W-:Y:S02]  /*17e0*/  UIADD3 UR9, UPT, UPT, -UR8, URZ, URZ ;  /* 0x000000ff08097290 */ /* 0x000fe4000fffe1ff */
[----:B------:R-:W-:Y:S02]  /*17f0*/  @!UP0 USEL UR7, UR5, UR7, !UP2 ;  /* 0x0000000705078287 */ /* 0x000fe4000d000000 */
[----:B------:R-:W-:-:S02]  /*1800*/  UIMAD UR9, UR30, UR9, UR4 ;  /* 0x000000091e0972a4 */ /* 0x000fc4000f8e0204 */
[----:B------:R-:W-:Y:S02]  /*1810*/  @!UP0 UIADD3 UR8, UPT, UPT, UR8, -UR7, URZ ;  /* 0x8000000708088290 */ /* 0x000fe4000fffe0ff */
[----:B------:R-:W-:Y:S02]  /*1820*/  @!UP0 UIMAD UR6, UR9, UR6, UR7 ;  /* 0x00000006090682a4 */ /* 0x000fe4000f8e0207 */
[----:B------:R-:W-:Y:S02]  /*1830*/  @!UP0 UIMAD UR4, UR8, UR30, UR5 ;  /* 0x0000001e080482a4 */ /* 0x000fe4000f8e0205 */
[----:B------:R-:W-:Y:S02]  /*1840*/  UIMAD UR20, UR31, UR11, UR20 ;  /* 0x0000000b1f1472a4 */ /* 0x000fe4000f8e0214 */
[----:B------:R-:W-:Y:S01]  /*1850*/  UIMAD UR28, UR4, UR14, UR28 ;  /* 0x0000000e041c72a4 */ /* 0x000fe2000f8e021c */
[----:B------:R-:W-:Y:S02]  /*1860*/  @!UP0 UMOV UR5, UR6 ;  /* 0x0000000600058c82 */ /* 0x000fe40008000000 */
[----:B------:R-:W-:-:S12]  /*1870*/  UIMAD UR20, UR5, UR31, UR20 ;  /* 0x0000001f051472a4 */ /* 0x000fd8000f8e0214 */
.L_x_18:
[----:B------:R-:W-:-:S09]  /*1880*/  UISETP.NE.AND UP0, UPT, UR33, 0x1, UPT ;  /* 0x000000012100788c */ /* 0x000fd2000bf05270 */
[----:B------:R-:W-:Y:S05]  /*1890*/  BRA.U UP0, `(.L_x_19) ;  /* 0x0000000100447547 */ /* 0x000fea000b800000 */
[----:B------:R-:W1:Y:S01]  /*18a0*/  LDCU.128 UR8, c[0x0][0xb10] ;  /* 0x00016200ff0877ac */ /* 0x000e620008000c00 */
[----:B------:R-:W2:Y:S01]  /*18b0*/  LDCU UR12, c[0x0][0xb0c] ;  /* 0x00016180ff0c77ac */ /* 0x000ea20008000800 */
[----:B------:R-:W3:Y:S01]  /*18c0*/  LDCU UR13, c[0x0][0xb20] ;  /* 0x00016400ff0d77ac */ /* 0x000ee20008000800 */
[----:B-1----:R-:W-:Y:S02]  /*18d0*/  UIMAD.WIDE.U32 UR6, UR20, UR8, URZ ;  /* 0x00000008140672a5 */ /* 0x002fe4000f8e00ff */
[----:B------:R-:W-:Y:S02]  /*18e0*/  UIMAD.WIDE.U32 UR4, UR28, UR11, URZ ;  /* 0x0000000b1c0472a5 */ /* 0x000fe4000f8e00ff */
[----:B--2---:R-:W-:Y:S02]  /*18f0*/  UISETP.NE.AND UP1, UPT, UR12, 0x1, UPT ;  /* 0x000000010c00788c */ /* 0x004fe4000bf25270 */
[----:B------:R-:W-:Y:S01]  /*1900*/  UISETP.NE.AND UP0, UPT, UR10, 0x1, UPT ;  /* 0x000000010a00788c */ /* 0x000fe2000bf05270 */
[----:B------:R-:W-:-:S02]  /*1910*/  UMOV UR6, UR7 ;  /* 0x0000000700067c82 */ /* 0x000fc40008000000 */
[----:B------:R-:W-:Y:S01]  /*1920*/  UMOV UR4, UR5 ;  /* 0x0000000500047c82 */ /* 0x000fe20008000000 */
[----:B------:R-:W-:Y:S02]  /*1930*/  USHF.R.U32.HI UR9, URZ, UR9, UR6 ;  /* 0x00000009ff097299 */ /* 0x000fe40008011606 */
[----:B---3--:R-:W-:Y:S02]  /*1940*/  USHF.R.U32.HI UR4, URZ, UR13, UR4 ;  /* 0x0000000dff047299 */ /* 0x008fe40008011604 */
[----:B------:R-:W-:Y:S02]  /*1950*/  USEL UR5, UR20, UR9, !UP1 ;  /* 0x0000000914057287 */ /* 0x000fe4000c800000 */
[----:B------:R-:W-:-:S04]  /*1960*/  USEL UR4, UR28, UR4, !UP0 ;  /* 0x000000041c047287 */ /* 0x000fc8000c000000 */
[----:B------:R-:W-:Y:S02]  /*1970*/  UIADD3 UR6, UPT, UPT, UR5, -UR4, URZ ;  /* 0x8000000405067290 */ /* 0x000fe4000fffe0ff */
[----:B------:R-:W-:Y:S02]  /*1980*/  UIADD3 UR4, UPT, UPT, -UR5, UR4, URZ ;  /* 0x0000000405047290 */ /* 0x000fe4000fffe1ff */
[----:B------:R-:W-:Y:S02]  /*1990*/  UIMAD UR28, UR6, UR10, UR28 ;  /* 0x0000000a061c72a4 */ /* 0x000fe4000f8e021c */
[----:B------:R-:W-:-:S12]  /*19a0*/  UIMAD UR20, UR4, UR12, UR20 ;  /* 0x0000000c041472a4 */ /* 0x000fd8000f8e0214 */
.L_x_19:
[----:B------:R-:W-:-:S09]  /*19b0*/  UISETP.EQ.U32.AND UP0, UPT, UR34, 0x1, UPT ;  /* 0x000000012200788c */ /* 0x000fd2000bf02070 */
[----:B------:R-:W-:Y:S05]  /*19c0*/  BRA.U !UP0, `(.L_x_20) ;  /* 0x00000001080c7547 */ /* 0x000fea000b800000 */
[----:B------:R-:W-:Y:S01]  /*19d0*/  UCGABAR_WAIT ;  /* 0x0000000000007dc7 */ /* 0x000fe20008000000 */
[----:B------:R-:W-:Y:S01]  /*19e0*/  CCTL.IVALL ;  /* 0x00000000ff00798f */ /* 0x000fe20002000000 */
[----:B------:R-:W-:Y:S05]  /*19f0*/  BRA `(.L_x_21) ;  /* 0x0000000000047947 */ /* 0x000fea0003800000 */
.L_x_20:
[----:B------:R-:W-:Y:S06]  /*1a00*/  BAR.SYNC.DEFER_BLOCKING 0x0 ;  /* 0x0000000000007b1d */ /* 0x000fec0000010000 */
.L_x_21:
[----:B------:R-:W-:Y:S05]  /*1a10*/  BRA.U UP5, `(.L_x_22) ;  /* 0x0000001105d87547 */ /* 0x000fea000b800000 */
[----:B------:R-:W1:Y:S01]  /*1a20*/  LDCU UR6, c[0x0][0x38c] ;  /* 0x00007180ff0677ac */ /* 0x000e620008000800 */
[----:B------:R-:W-:Y:S01]  /*1a30*/  PLOP3.LUT P1, PT, PT, PT, UP3, 0x80, 0x8 ;  /* 0x000000000008781c */ /* 0x000fe20003f2f038 */
[----:B------:R-:W-:Y:S01]  /*1a40*/  IMAD.MOV.U32 R12, RZ, RZ, 0x1 ;  /* 0x00000001ff0c7424 */ /* 0x000fe200078e00ff */
[----:B------:R-:W-:Y:S02]  /*1a50*/  ISETP.NE.AND P2, PT, R0, RZ, P3 ;  /* 0x000000ff0000720c */ /* 0x000fe40001f45270 */
[----:B------:R-:W-:Y:S02]  /*1a60*/  CS2R R10, SRZ ;  /* 0x00000000000a7805 */ /* 0x000fe4000001ff00 */
[----:B------:R-:W-:Y:S01]  /*1a70*/  PLOP3.LUT P1, PT, P1, PT, PT, 0x8, 0x80 ;  /* 0x000000000080781c */ /* 0x000fe20000f2e170 */
[----:B------:R-:W-:Y:S01]  /*1a80*/  IMAD.MOV.U32 R9, RZ, RZ, RZ ;  /* 0x000000ffff097224 */ /* 0x000fe200078e00ff */
[----:B------:R-:W2:Y:S01]  /*1a90*/  LDCU UR41, c[0x0][0x370] ;  /* 0x00006e00ff2977ac */ /* 0x000ea20008000800 */
[----:B------:R-:W-:Y:S01]  /*1aa0*/  IMAD.MOV.U32 R8, RZ, RZ, 0x1 ;  /* 0x00000001ff087424 */ /* 0x000fe200078e00ff */
[----:B------:R-:W3:Y:S01]  /*1ab0*/  LDCU.64 UR30, c[0x0][0x348] ;  /* 0x00006900ff1e77ac */ /* 0x000ee20008000a00 */
[----:B------:R-:W-:Y:S01]  /*1ac0*/  UIADD3 UR46, UPT, UPT, UR49, UR32, URZ ;  /* 0x00000020312e7290 */ /* 0x000fe2000fffe0ff */
[----:B------:R-:W4:Y:S01]  /*1ad0*/  LDCU UR40, c[0x0][0x374] ;  /* 0x00006e80ff2877ac */ /* 0x000f220008000800 */
[----:B-1----:R-:W-:-:S02]  /*1ae0*/  UIADD3 UR5, UPT, UPT, UR6, 0x3f, URZ ;  /* 0x0000003f06057890 */ /* 0x002fc4000fffe0ff */
[----:B------:R-:W-:Y:S02]  /*1af0*/  UIADD3 UR50, UPT, UPT, UR6, 0x7e, URZ ;  /* 0x0000007e06327890 */ /* 0x000fe4000fffe0ff */
[----:B------:R-:W-:Y:S01]  /*1b00*/  USHF.R.S32.HI UR4, URZ, 0x1f, UR5 ;  /* 0x0000001fff047899 */ /* 0x000fe20008011405 */
[----:B------:R-:W-:-:S03]  /*1b10*/  UMOV UR7, URZ ;  /* 0x000000ff00077c82 */ /* 0x000fc60008000000 */
[----:B------:R-:W-:Y:S02]  /*1b20*/  ULEA.HI UR4, UR4, UR5, URZ, 0x6 ;  /* 0x0000000504047291 */ /* 0x000fe4000f8f30ff */
[----:B------:R-:W-:Y:S02]  /*1b30*/  UIADD3 UR5, UPT, UPT, UR6, -0x1, URZ ;  /* 0xffffffff06057890 */ /* 0x000fe4000fffe0ff */
[----:B------:R-:W-:Y:S02]  /*1b40*/  USHF.R.S32.HI UR43, URZ, 0x6, UR4 ;  /* 0x00000006ff2b7899 */ /* 0x000fe40008011404 */
[----:B------:R-:W-:Y:S02]  /*1b50*/  UISETP.GE.U32.AND UP1, UPT, UR5, -0x7f, UPT ;  /* 0xffffff810500788c */ /* 0x000fe4000bf26070 */
[----:B------:R-:W-:-:S04]  /*1b60*/  UISETP.LT.U32.AND UP0, UPT, UR43, 0x3, UPT ;  /* 0x000000032b00788c */ /* 0x000fc8000bf01070 */
[----:B------:R-:W-:Y:S02]  /*1b70*/  USEL UR42, UR43, 0x3, UP0 ;  /* 0x000000032b2a7887 */ /* 0x000fe40008000000 */
[----:B------:R-:W-:Y:S02]  /*1b80*/  UISETP.NE.AND UP0, UPT, UR25, URZ, UPT ;  /* 0x000000ff1900728c */ /* 0x000fe4000bf05270 */
[----:B------:R-:W-:Y:S02]  /*1b90*/  UIADD3 UR4, UPT, UPT, UR42, -0x1, URZ ;  /* 0xffffffff2a047890 */ /* 0x000fe4000fffe0ff */
[----:B------:R-:W-:Y:S02]  /*1ba0*/  @UP1 UIADD3 UR4, UPT, UPT, UR42, URZ, URZ ;  /* 0x000000ff2a041290 */ /* 0x000fe4000fffe0ff */
[----:B------:R-:W-:Y:S02]  /*1bb0*/  USEL UR25, UR52, 0x2, UP0 ;  /* 0x0000000234197887 */ /* 0x000fe40008000000 */
[----:B------:R-:W-:-:S02]  /*1bc0*/  UIADD3 UR48, UPT, UPT, UR43, -UR42, URZ ;  /* 0x8000002a2b307290 */ /* 0x000fc4000fffe0ff */
[----:B------:R-:W-:Y:S02]  /*1bd0*/  UIADD3 UR37, UPT, UPT, UR4, 0x1, URZ ;  /* 0x0000000104257890 */ /* 0x000fe4000fffe0ff */
[----:B--234-:R-:W-:-:S12]  /*1be0*/  UIADD3 UR44, UPT, UPT, -UR4, URZ, URZ ;  /* 0x000000ff042c7290 */ /* 0x01cfd8000fffe1ff */
.L_x_42:
[----:B------:R-:W-:Y:S01]  /*1bf0*/  UISETP.NE.AND UP0, UPT, UR47, URZ, UPT ;  /* 0x000000ff2f00728c */ /* 0x000fe2000bf05270 */
[----:B------:R-:W1:Y:S08]  /*1c00*/  S2UR UR47, SR_CgaCtaId ;  /* 0x00000000002f79c3 */ /* 0x000e700000008800 */
[----:B------:R-:W-:Y:S05]  /*1c10*/  BRA.U UP0, `(.L_x_23) ;  /* 0x0000000100347547 */ /* 0x000fea000b800000 */
[----:B------:R-:W2:Y:S01]  /*1c20*/  S2R R0, SR_CgaCtaId ;  /* 0x0000000000007919 */ /* 0x000ea20000008800 */
[----:B------:R-:W-:-:S04]  /*1c30*/  MOV R2, 0x400 ;  /* 0x0000040000027802 */ /* 0x000fc80000000f00 */
[----:B--2---:R-:W-:Y:S02]  /*1c40*/  LEA R0, R0, R2, 0x18 ;  /* 0x0000000200007211 */ /* 0x004fe400078ec0ff */
[----:B------:R-:W-:-:S03]  /*1c50*/  SHF.L.U32 R2, R8, 0x1f, RZ ;  /* 0x0000001f08027819 */ /* 0x000fc600000006ff */
[----:B------:R-:W-:-:S04]  /*1c60*/  IMAD R0, R9, 0x8, R0 ;  /* 0x0000000809007824 */ /* 0x000fc800078e0200 */
[----:B------:R-:W2:Y:S02]  /*1c70*/  SYNCS.PHASECHK.TRANS64.TRYWAIT P0, [R0+URZ+0xf0], R2 ;  /* 0x0000f002000075a7 */ /* 0x000ea400080011ff */
[----:B--2---:R-:W-:Y:S05]  /*1c80*/  @!P0 BRA `(.L_x_24) ;  /* 0x0000007000c88947 */ /* 0x004fea0003800000 */
.L_x_148:
[----:B------:R-:W-:Y:S01]  /*1c90*/  VIADD R9, R9, 0x1 ;  /* 0x0000000109097836 */ /* 0x000fe20000000000 */
[----:B------:R2:W-:Y:S04]  /*1ca0*/  SYNCS.ARRIVE.TRANS64.A1T0 RZ, [R0+URZ+0xe0], RZ ;  /* 0x0000e0ff00ff79a7 */ /* 0x0005e800081000ff */
[----:B------:R-:W-:-:S04]  /*1cb0*/  ISETP.NE.AND P0, PT, R9, 0x2, PT ;  /* 0x000000020900780c */ /* 0x000fc80003f05270 */
[----:B------:R-:W-:Y:S02]  /*1cc0*/  SEL R9, R9, RZ, P0 ;  /* 0x000000ff09097207 */ /* 0x000fe40000000000 */
[----:B--2---:R-:W-:-:S04]  /*1cd0*/  SEL R0, RZ, 0x1, P0 ;  /* 0x00000001ff007807 */ /* 0x004fc80000000000 */
[----:B------:R-:W-:-:S07]  /*1ce0*/  LOP3.LUT R8, R8, R0, RZ, 0x3c, !PT ;  /* 0x0000000008087212 */ /* 0x000fce00078e3cff */
.L_x_23:
[----:B------:R-:W-:Y:S01]  /*1cf0*/  UMOV UR6, 0x400 ;  /* 0x0000040000067882 */ /* 0x000fe20000000000 */
[----:B------:R-:W-:Y:S01]  /*1d00*/  UISETP.GE.U32.AND UP0, UPT, UR50, 0x7f, UPT ;  /* 0x0000007f3200788c */ /* 0x000fe2000bf06070 */
[----:B------:R-:W-:Y:S01]  /*1d10*/  SHF.L.U32 R0, R12, 0x1f, RZ ;  /* 0x0000001f0c007819 */ /* 0x000fe200000006ff */
[----:B-1----:R-:W-:Y:S02]  /*1d20*/  ULEA UR6, UR47, UR6, 0x18 ;  /* 0x000000062f067291 */ /* 0x002fe4000f8ec0ff */
[----:B------:R-:W-:Y:S02]  /*1d30*/  ULEA UR11, UR28, UR46, 0x7 ;  /* 0x0000002e1c0b7291 */ /* 0x000fe4000f8e38ff */
[----:B------:R-:W-:Y:S01]  /*1d40*/  ULEA UR4, UR7, UR6, 0x3 ;  /* 0x0000000607047291 */ /* 0x000fe2000f8e18ff */
[----:B------:R-:W-:-:S08]  /*1d50*/  UMOV UR13, URZ ;  /* 0x000000ff000d7c82 */ /* 0x000fd00008000000 */
[----:B------:R1:W2:Y:S01]  /*1d60*/  SYNCS.PHASECHK.TRANS64.TRYWAIT P0, [UR4+0x18], R0 ;  /* 0x00001800ff0075a7 */ /* 0x0002a20008001104 */
[----:B------:R-:W-:-:S04]  /*1d70*/  ULEA.HI UR4, UR20, UR20, URZ, 0x1 ;  /* 0x0000001414047291 */ /* 0x000fc8000f8f08ff */
[----:B------:R-:W-:-:S04]  /*1d80*/  USHF.L.U32 UR4, UR4, 0x6, URZ ;  /* 0x0000000604047899 */ /* 0x000fc800080006ff */
[----:B------:R-:W-:Y:S01]  /*1d90*/  ULOP3.LUT UR34, UR49, 0xffffff80, UR4, 0xf8, !UPT ;  /* 0xffffff8031227892 */ /* 0x000fe2000f8ef804 */
[----:B------:R-:W-:Y:S11]  /*1da0*/  BRA.U !UP0, `(.L_x_25) ;  /* 0x0000000108d87547 */ /* 0x000ff6000b800000 */
[----:B------:R-:W-:Y:S01]  /*1db0*/  UMOV UR18, UR44 ;  /* 0x0000002c00127c82 */ /* 0x000fe20008000000 */
[----:B------:R-:W-:Y:S01]  /*1dc0*/  UMOV UR4, UR7 ;  /* 0x0000000700047c82 */ /* 0x000fe20008000000 */
[----:B------:R-:W-:Y:S01]  /*1dd0*/  UMOV UR10, URZ ;  /* 0x000000ff000a7c82 */ /* 0x000fe20008000000 */
[----:B------:R-:W-:-:S05]  /*1de0*/  UMOV UR35, UR29 ;  /* 0x0000001d00237c82 */ /* 0x000fca0008000000 */
.L_x_31:
[----:B------:R-:W-:Y:S01]  /*1df0*/  ULEA UR33, UR4, UR6, 0x3 ;  /* 0x0000000604217291 */ /* 0x000fe2000f8e18ff */
[----:B------:R-:W-:Y:S01]  /*1e00*/  @P3 MOV R2, 0x8000 ;  /* 0x0000800000023802 */ /* 0x000fe20000000f00 */
[----:B--2-4-:R-:W-:Y:S10]  /*1e10*/  @P0 BRA `(.L_x_26) ;  /* 0x00000000000c0947 */ /* 0x014ff40003800000 */
[----:B------:R-:W-:-:S04]  /*1e20*/  SHF.L.U32 R3, R12, 0x1f, RZ ;  /* 0x0000001f0c037819 */ /* 0x000fc800000006ff */
[----:B------:R-:W2:Y:S02]  /*1e30*/  SYNCS.PHASECHK.TRANS64.TRYWAIT P0, [UR33+0x18], R3 ;  /* 0x00001803ff0075a7 */ /* 0x000ea40008001121 */
[----:B--2---:R-:W-:Y:S05]  /*1e40*/  @!P0 BRA `(.L_x_27) ;  /* 0x00000070006c8947 */ /* 0x004fea0003800000 */
.L_x_26:
[----:B------:R2:W-:Y:S01]  /*1e50*/  @P3 SYNCS.ARRIVE.TRANS64 RZ, [UR33], R2 ;  /* 0x00000002ffff39a7 */ /* 0x0005e20008000021 */
[----:B------:R-:W-:Y:S02]  /*1e60*/  ULOP3.LUT UR5, UR25, 0x2, URZ, 0xfc, !UPT ;  /* 0x0000000219057892 */ /* 0x000fe4000f8efcff */
[----:B------:R-:W-:Y:S02]  /*1e70*/  UIADD3 UR18, UPT, UPT, UR18, 0x1, URZ ;  /* 0x0000000112127890 */ /* 0x000fe4000fffe0ff */
[----:B------:R-:W-:Y:S02]  /*1e80*/  UISETP.NE.AND UP0, UPT, UR5, 0x2, UPT ;  /* 0x000000020500788c */ /* 0x000fe4000bf05270 */
[----:B------:R-:W-:-:S07]  /*1e90*/  UISETP.NE.AND UP2, UPT, UR18, 0x1, UPT ;  /* 0x000000011200788c */ /* 0x000fce000bf45270 */
[----:B------:R-:W-:Y:S05]  /*1ea0*/  BRA.U UP0, `(.L_x_28) ;  /* 0x0000000100047547 */ /* 0x000fea000b800000 */
[----:B------:R-:W-:Y:S05]  /*1eb0*/  BPT.TRAP 0x1 ;  /* 0x000000040000795c */ /* 0x000fea0000300000 */
.L_x_28:
[----:B------:R-:W-:Y:S04]  /*1ec0*/  BSSY.RECONVERGENT B0, `(.L_x_29) ;  /* 0x0000003000007945 */ /* 0x000fe80003800200 */
[----:B------:R-:W-:Y:S05]  /*1ed0*/  @!P2 BRA `(.L_x_30) ;  /* 0x000000000004a947 */ /* 0x000fea0003800000 */
[----:B------:R-:W-:Y:S05]  /*1ee0*/  BPT.TRAP 0x1 ;  /* 0x000000040000795c */ /* 0x000fea0000300000 */
.L_x_30:
[----:B------:R-:W-:Y:S05]  /*1ef0*/  BSYNC.RECONVERGENT B0 ;  /* 0x0000000000007941 */ /* 0x000fea0003800200 */
.L_x_29:
[----:B------:R-:W-:Y:S02]  /*1f00*/  UIADD3 UR5, UPT, UPT, UR4, 0x1, URZ ;  /* 0x0000000104057890 */ /* 0x000fe4000fffe0ff */
[----:B------:R-:W-:Y:S02]  /*1f10*/  USHF.L.U32 UR4, UR4, 0xc, URZ ;  /* 0x0000000c04047899 */ /* 0x000fe400080006ff */
[----:B------:R-:W-:Y:S02]  /*1f20*/  UISETP.NE.AND UP0, UPT, UR5, 0x3, UPT ;  /* 0x000000030500788c */ /* 0x000fe4000bf05270 */
[----:B------:R-:W-:Y:S02]  /*1f30*/  ULOP3.LUT UR32, UR27, UR4, URZ, 0xfc, !UPT ;  /* 0x000000041b207292 */ /* 0x000fe4000f8efcff */
[----:B------:R-:W-:Y:S02]  /*1f40*/  USEL UR8, URZ, 0x1, UP0 ;  /* 0x00000001ff087887 */ /* 0x000fe40008000000 */
[----:B------:R-:W-:-:S02]  /*1f50*/  USEL UR7, UR5, URZ, UP0 ;  /* 0x000000ff05077287 */ /* 0x000fc40008000000 */
[----:B------:R-:W-:Y:S02]  /*1f60*/  UIADD3 UR16, UP1, UPT, UR30, 0x80, URZ ;  /* 0x000000801e107890 */ /* 0x000fe4000ff3e0ff */
[----:B------:R-:W-:Y:S01]  /*1f70*/  ULEA UR5, UR7, UR6, 0x3 ;  /* 0x0000000607057291 */ /* 0x000fe2000f8e18ff */
[----:B------:R-:W-:Y:S01]  /*1f80*/  LOP3.LUT R12, R12, UR8, RZ, 0x3c, !PT ;  /* 0x000000080c0c7c12 */ /* 0x000fe2000f8e3cff */
[----:B------:R-:W-:Y:S02]  /*1f90*/  ULOP3.LUT UR8, UR26, UR4, URZ, 0xfc, !UPT ;  /* 0x000000041a087292 */ /* 0x000fe4000f8efcff */
[----:B------:R-:W-:Y:S01]  /*1fa0*/  ULEA UR32, UR32, UR6, 0x1 ;  /* 0x0000000620207291 */ /* 0x000fe2000f8e08ff */
[----:B-1----:R-:W-:Y:S01]  /*1fb0*/  SHF.L.U32 R0, R12, 0x1f, RZ ;  /* 0x0000001f0c007819 */ /* 0x002fe200000006ff */
[----:B------:R-:W-:Y:S02]  /*1fc0*/  UIADD3 UR14, UP0, UPT, UR30, 0x180, URZ ;  /* 0x000001801e0e7890 */ /* 0x000fe4000ff1e0ff */
[----:B------:R-:W-:Y:S01]  /*1fd0*/  ULEA UR8, UR8, UR6, 0x1 ;  /* 0x0000000608087291 */ /* 0x000fe2000f8e08ff */
[----:B------:R3:W4:Y:S01]  /*1fe0*/  SYNCS.PHASECHK.TRANS64.TRYWAIT P0, [UR5+0x18], R0 ;  /* 0x00001800ff0075a7 */ /* 0x0007220008001105 */
[----:B------:R-:W-:-:S02]  /*1ff0*/  ULOP3.LUT UR33, UR33, 0xfefffff8, URZ, 0xc0, !UPT ;  /* 0xfefffff821217892 */ /* 0x000fc4000f8ec0ff */
[----:B------:R-:W-:Y:S02]  /*2000*/  UIADD3.X UR17, UPT, UPT, URZ, UR31, URZ, UP1, !UPT ;  /* 0x0000001fff117290 */ /* 0x000fe40008ffe4ff */
[----:B------:R-:W-:Y:S02]  /*2010*/  UIADD3 UR32, UPT, UPT, UR32, 0x4300, URZ ;  /* 0x0000430020207890 */ /* 0x000fe4000fffe0ff */
[----:B------:R-:W-:Y:S02]  /*2020*/  UPRMT UR5, URZ, 0x5410, UR24 ;  /* 0x00005410ff057896 */ /* 0x000fe40008000018 */
[----:B------:R-:W-:Y:S02]  /*2030*/  UIADD3 UR8, UPT, UPT, UR8, 0xa300, URZ ;  /* 0x0000a30008087890 */ /* 0x000fe4000fffe0ff */
[----:B------:R-:W-:Y:S02]  /*2040*/  UIADD3.X UR15, UPT, UPT, URZ, UR31, URZ, UP0, !UPT ;  /* 0x0000001fff0f7290 */ /* 0x000fe400087fe4ff */
[----:B------:R-:W-:Y:S01]  /*2050*/  UPRMT UR4, URZ, 0x5410, UR21 ;  /* 0x00005410ff047896 */ /* 0x000fe20008000015 */
[----:B------:R-:W-:Y:S01]  /*2060*/  UMOV UR22, 0x0 ;  /* 0x0000000000167882 */ /* 0x000fe20000000000 */
[----:B------:R-:W-:Y:S01]  /*2070*/  UMOV UR23, 0x10000000 ;  /* 0x1000000000177882 */ /* 0x000fe20000000000 */
[----:B------:R-:W-:Y:S01]  /*2080*/  UMOV UR12, UR36 ;  /* 0x00000024000c7c82 */ /* 0x000fe20008000000 */
[----:B------:R-:W-:Y:S01]  /*2090*/  UMOV UR9, UR33 ;  /* 0x0000002100097c82 */ /* 0x000fe20008000000 */
[----:B------:R1:W-:Y:S01]  /*20a0*/  UTMALDG.3D.MULTICAST.2CTA [UR32], [UR16], UR5, desc[UR22] ;  /* 0x00001620100073b4 */ /* 0x0003e20008211805 */
[----:B------:R-:W-:-:S03]  /*20b0*/  UMOV UR13, UR37 ;  /* 0x00000025000d7c82 */ /* 0x000fc60008000000 */
[----:B------:R2:W-:Y:S01]  /*20c0*/  UTMALDG.3D.MULTICAST.2CTA [UR8], [UR14], UR4, desc[UR22] ;  /* 0x000016080e0073b4 */ /* 0x0005e20008211804 */
[----:B-1----:R-:W-:Y:S02]  /*20d0*/  UIADD3 UR35, UPT, UPT, UR35, 0x40, URZ ;  /* 0x0000004023237890 */ /* 0x002fe4000fffe0ff */
[----:B--2---:R-:W-:Y:S01]  /*20e0*/  UIADD3 UR10, UPT, UPT, UR10, 0x40, URZ ;  /* 0x000000400a0a7890 */ /* 0x004fe2000fffe0ff */
[----:B------:R-:W-:Y:S01]  /*20f0*/  UMOV UR4, UR7 ;  /* 0x0000000700047c82 */ /* 0x000fe20008000000 */
[----:B---3--:R-:W-:Y:S10]  /*2100*/  BRA.U UP2, `(.L_x_31) ;  /* 0xfffffffd02387547 */ /* 0x008ff4000b83ffff */
.L_x_25:
[----:B------:R-:W-:Y:S01]  /*2110*/  ULEA UR4, UR7, UR6, 0x3 ;  /* 0x0000000607047291 */ /* 0x000fe2000f8e18ff */
[----:B-1----:R-:W-:Y:S01]  /*2120*/  SHF.L.U32 R0, R12, 0x1f, RZ ;  /* 0x0000001f0c007819 */ /* 0x002fe200000006ff */
[----:B------:R-:W-:Y:S01]  /*2130*/  @!P1 SYNCS.ARRIVE.TRANS64.A1T0 RZ, [UR6+0x78], RZ ;  /* 0x000078ffffff99a7 */ /* 0x000fe20008100006 */
[----:B------:R-:W-:-:S06]  /*2140*/  UISETP.GT.AND UP0, UPT, UR43, UR42, UPT ;  /* 0x0000002a2b00728c */ /* 0x000fcc000bf04270 */
[----:B--2-4-:R1:W2:Y:S03]  /*2150*/  SYNCS.PHASECHK.TRANS64.TRYWAIT P0, [UR4+0x18], R0 ;  /* 0x00001800ff0075a7 */ /* 0x0142a60008001104 */
[----:B------:R-:W-:Y:S05]  /*2160*/  BRA.U !UP0, `(.L_x_32) ;  /* 0x0000000108d47547 */ /* 0x000fea000b800000 */
[----:B------:R-:W-:Y:S01]  /*2170*/  UIADD3 UR28, UPT, UPT, UR48, UR13, URZ ;  /* 0x0000000d301c7290 */ /* 0x000fe2000fffe0ff */
[----:B------:R-:W-:-:S11]  /*2180*/  UMOV UR4, UR7 ;  /* 0x0000000700047c82 */ /* 0x000fd60008000000 */
.L_x_38:
[----:B------:R-:W-:Y:S01]  /*2190*/  ULEA UR17, UR4, UR6, 0x3 ;  /* 0x0000000604117291 */ /* 0x000fe2000f8e18ff */
[----:B--2---:R-:W-:Y:S01]  /*21a0*/  @P3 MOV R2, 0x8000 ;  /* 0x0000800000023802 */ /* 0x004fe20000000f00 */
[----:B--2-4-:R-:W-:Y:S10]  /*21b0*/  @P0 BRA `(.L_x_33) ;  /* 0x00000000000c0947 */ /* 0x014ff40003800000 */
[----:B------:R-:W-:-:S04]  /*21c0*/  SHF.L.U32 R3, R12, 0x1f, RZ ;  /* 0x0000001f0c037819 */ /* 0x000fc800000006ff */
[----:B------:R-:W2:Y:S02]  /*21d0*/  SYNCS.PHASECHK.TRANS64.TRYWAIT P0, [UR17+0x18], R3 ;  /* 0x00001803ff0075a7 */ /* 0x000ea40008001111 */
[----:B--2---:R-:W-:Y:S05]  /*21e0*/  @!P0 BRA `(.L_x_34) ;  /* 0x0000006c009c8947 */ /* 0x004fea0003800000 */
.L_x_33:
[----:B------:R2:W-:Y:S01]  /*21f0*/  @P3 SYNCS.ARRIVE.TRANS64 RZ, [UR17], R2 ;  /* 0x00000002ffff39a7 */ /* 0x0005e20008000011 */
[----:B------:R-:W-:-:S04]  /*2200*/  ULOP3.LUT UR5, UR25, 0x2, URZ, 0xfc, !UPT ;  /* 0x0000000219057892 */ /* 0x000fc8000f8efcff */
[----:B------:R-:W-:-:S09]  /*2210*/  UISETP.NE.AND UP0, UPT, UR5, 0x2, UPT ;  /* 0x000000020500788c */ /* 0x000fd2000bf05270 */
[----:B------:R-:W-:Y:S05]  /*2220*/  BRA.U UP0, `(.L_x_35) ;  /* 0x0000000100047547 */ /* 0x000fea000b800000 */
[----:B------:R-:W-:Y:S05]  /*2230*/  BPT.TRAP 0x1 ;  /* 0x000000040000795c */ /* 0x000fea0000300000 */
.L_x_35:
[----:B------:R-:W-:Y:S04]  /*2240*/  BSSY.RECONVERGENT B0, `(.L_x_36) ;  /* 0x0000003000007945 */ /* 0x000fe80003800200 */
[----:B------:R-:W-:Y:S05]  /*2250*/  @!P2 BRA `(.L_x_37) ;  /* 0x000000000004a947 */ /* 0x000fea0003800000 */
[----:B------:R-:W-:Y:S05]  /*2260*/  BPT.TRAP 0x1 ;  /* 0x000000040000795c */ /* 0x000fea0000300000 */
.L_x_37:
[----:B------:R-:W-:Y:S05]  /*2270*/  BSYNC.RECONVERGENT B0 ;  /* 0x0000000000007941 */ /* 0x000fea0003800200 */
.L_x_36:
[----:B------:R-:W-:Y:S02]  /*2280*/  UIADD3 UR5, UPT, UPT, UR4, 0x1, URZ ;  /* 0x0000000104057890 */ /* 0x000fe4000fffe0ff */
[----:B------:R-:W-:Y:S02]  /*2290*/  USHF.L.U32 UR4, UR4, 0xc, URZ ;  /* 0x0000000c04047899 */ /* 0x000fe400080006ff */
[----:B------:R-:W-:Y:S02]  /*22a0*/  UISETP.NE.AND UP0, UPT, UR5, 0x3, UPT ;  /* 0x000000030500788c */ /* 0x000fe4000bf05270 */
[----:B------:R-:W-:Y:S02]  /*22b0*/  USHF.L.U32 UR10, UR13, 0x6, URZ ;  /* 0x000000060d0a7899 */ /* 0x000fe400080006ff */
[----:B------:R-:W-:Y:S02]  /*22c0*/  USEL UR8, URZ, 0x1, UP0 ;  /* 0x00000001ff087887 */ /* 0x000fe40008000000 */
[----:B------:R-:W-:-:S02]  /*22d0*/  USEL UR7, UR5, URZ, UP0 ;  /* 0x000000ff05077287 */ /* 0x000fc40008000000 */
[----:B------:R-:W-:Y:S02]  /*22e0*/  UIADD3 UR22, UP0, UPT, UR30, 0x180, URZ ;  /* 0x000001801e167890 */ /* 0x000fe4000ff1e0ff */
[----:B------:R-:W-:Y:S01]  /*22f0*/  ULEA UR5, UR7, UR6, 0x3 ;  /* 0x0000000607057291 */ /* 0x000fe2000f8e18ff */
[----:B------:R-:W-:Y:S01]  /*2300*/  LOP3.LUT R12, R12, UR8, RZ, 0x3c, !PT ;  /* 0x000000080c0c7c12 */ /* 0x000fe2000f8e3cff */
[----:B------:R-:W-:Y:S02]  /*2310*/  UIADD3 UR13, UPT, UPT, UR13, 0x1, URZ ;  /* 0x000000010d0d7890 */ /* 0x000fe4000fffe0ff */
[----:B------:R-:W-:Y:S01]  /*2320*/  UIADD3 UR14, UP1, UPT, UR30, 0x80, URZ ;  /* 0x000000801e0e7890 */ /* 0x000fe2000ff3e0ff */
[----:B-1----:R-:W-:Y:S01]  /*2330*/  SHF.L.U32 R0, R12, 0x1f, RZ ;  /* 0x0000001f0c007819 */ /* 0x002fe200000006ff */
[----:B------:R-:W-:Y:S02]  /*2340*/  UIADD3.X UR23, UPT, UPT, URZ, UR31, URZ, UP0, !UPT ;  /* 0x0000001fff177290 */ /* 0x000fe400087fe4ff */
[----:B------:R-:W-:Y:S01]  /*2350*/  UISETP.NE.AND UP0, UPT, UR13, UR28, UPT ;  /* 0x0000001c0d00728c */ /* 0x000fe2000bf05270 */
[----:B------:R3:W4:Y:S01]  /*2360*/  SYNCS.PHASECHK.TRANS64.TRYWAIT P0, [UR5+0x18], R0 ;  /* 0x00001800ff0075a7 */ /* 0x0007220008001105 */
[----:B------:R-:W-:-:S02]  /*2370*/  ULOP3.LUT UR5, UR27, UR4, URZ, 0xfc, !UPT ;  /* 0x000000041b057292 */ /* 0x000fc4000f8efcff */
[----:B------:R-:W-:Y:S02]  /*2380*/  ULOP3.LUT UR4, UR26, UR4, URZ, 0xfc, !UPT ;  /* 0x000000041a047292 */ /* 0x000fe4000f8efcff */
[----:B------:R-:W-:Y:S02]  /*2390*/  ULEA UR5, UR5, UR6, 0x1 ;  /* 0x0000000605057291 */ /* 0x000fe4000f8e08ff */
[----:B------:R-:W-:Y:S02]  /*23a0*/  ULEA UR4, UR4, UR6, 0x1 ;  /* 0x0000000604047291 */ /* 0x000fe4000f8e08ff */
[----:B------:R-:W-:Y:S02]  /*23b0*/  UIADD3 UR16, UPT, UPT, UR5, 0x4300, URZ ;  /* 0x0000430005107890 */ /* 0x000fe4000fffe0ff */
[----:B------:R-:W-:Y:S02]  /*23c0*/  ULOP3.LUT UR17, UR17, 0xfefffff8, URZ, 0xc0, !UPT ;  /* 0xfefffff811117892 */ /* 0x000fe4000f8ec0ff */
[----:B------:R-:W-:-:S02]  /*23d0*/  ULOP3.LUT UR19, UR29, UR10, URZ, 0xfc, !UPT ;  /* 0x0000000a1d137292 */ /* 0x000fc4000f8efcff */
[----:B------:R-:W-:Y:S02]  /*23e0*/  UIADD3.X UR15, UPT, UPT, URZ, UR31, URZ, UP1, !UPT ;  /* 0x0000001fff0f7290 */ /* 0x000fe40008ffe4ff */
[----:B------:R-:W-:Y:S02]  /*23f0*/  UPRMT UR5, URZ, 0x5410, UR24 ;  /* 0x00005410ff057896 */ /* 0x000fe40008000018 */
[----:B------:R-:W-:Y:S02]  /*2400*/  UIADD3 UR8, UPT, UPT, UR4, 0xa300, URZ ;  /* 0x0000a30004087890 */ /* 0x000fe4000fffe0ff */
[----:B------:R-:W-:Y:S01]  /*2410*/  UPRMT UR4, URZ, 0x5410, UR21 ;  /* 0x00005410ff047896 */ /* 0x000fe20008000015 */
[----:B------:R-:W-:Y:S01]  /*2420*/  UMOV UR32, 0x0 ;  /* 0x0000000000207882 */ /* 0x000fe20000000000 */
[----:B------:R-:W-:Y:S01]  /*2430*/  UMOV UR33, 0x10000000 ;  /* 0x1000000000217882 */ /* 0x000fe20000000000 */
[----:B------:R-:W-:Y:S01]  /*2440*/  UMOV UR18, UR34 ;  /* 0x0000002200127c82 */ /* 0x000fe20008000000 */
[----:B------:R-:W-:Y:S01]  /*2450*/  UMOV UR20, UR36 ;  /* 0x0000002400147c82 */ /* 0x000fe20008000000 */
[----:B------:R-:W-:Y:S01]  /*2460*/  UMOV UR12, UR36 ;  /* 0x00000024000c7c82 */ /* 0x000fe20008000000 */
[----:B------:R-:W-:Y:S01]  /*2470*/  UMOV UR9, UR17 ;  /* 0x0000001100097c82 */ /* 0x000fe20008000000 */
[----:B------:R-:W-:Y:S02]  /*2480*/  UTMALDG.3D.MULTICAST.2CTA [UR16], [UR14], UR5, desc[UR32] ;  /* 0x000020100e0073b4 */ /* 0x000fe40008211805 */
[----:B------:R1:W-:Y:S02]  /*2490*/  UTMALDG.3D.MULTICAST.2CTA [UR8], [UR22], UR4, desc[UR32] ;  /* 0x00002008160073b4 */ /* 0x0003e40008211804 */
[----:B-1----:R-:W-:Y:S01]  /*24a0*/  UMOV UR4, UR7 ;  /* 0x0000000700047c82 */ /* 0x002fe20008000000 */
[----:B---3--:R-:W-:Y:S05]  /*24b0*/  BRA.U UP0, `(.L_x_38) ;  /* 0xfffffffd00347547 */ /* 0x008fea000b83ffff */
.L_x_32:
[C---:B------:R-:W-:Y:S01]  /*24c0*/  LEA R3, R11.reuse, UR6, 0x3 ;  /* 0x000000060b037c11 */ /* 0x040fe2000f8e18ff */
[----:B------:R-:W-:Y:S01]  /*24d0*/  NOP ;  /* 0x0000000000007918 */ /* 0x000fe20000000000 */
[----:B-1----:R-:W-:Y:S02]  /*24e0*/  SHF.L.U32 R0, R10, 0x1f, RZ ;  /* 0x0000001f0a007819 */ /* 0x002fe400000006ff */
[----:B------:R-:W-:Y:S02]  /*24f0*/  LEA R4, R11, UR6, 0x4 ;  /* 0x000000060b047c11 */ /* 0x000fe4000f8e20ff */
[----:B--2-4-:R-:W1:Y:S02]  /*2500*/  SYNCS.PHASECHK.TRANS64.TRYWAIT P0, [R3+URZ+0x80], R0 ;  /* 0x00008000030075a7 */ /* 0x014e6400080011ff */
[----:B-1----:R-:W-:Y:S05]  /*2510*/  @!P0 BRA `(.L_x_39) ;  /* 0x0000006800e88947 */ /* 0x002fea0003800000 */
.L_x_151:
[----:B------:R-:W2:Y:S01]  /*2520*/  LDS.128 R4, [R4+0x110] ;  /* 0x0001100004047984 */ /* 0x000ea20000000c00 */
[----:B------:R-:W-:Y:S01]  /*2530*/  UISETP.GE.AND UP0, UPT, UR45, 0x1, UPT ;  /* 0x000000012d00788c */ /* 0x000fe2000bf06270 */
[----:B------:R-:W-:Y:S01]  /*2540*/  @!PT LDS RZ, [RZ] ;  /* 0x00000000fffff984 */ /* 0x000fe20000000800 */
[----:B------:R-:W-:Y:S01]  /*2550*/  @!PT LDS RZ, [RZ] ;  /* 0x00000000fffff984 */ /* 0x000fe20000000800 */
[----:B------:R-:W-:Y:S01]  /*2560*/  @!PT LDS RZ, [RZ] ;  /* 0x00000000fffff984 */ /* 0x000fe20000000800 */
[----:B------:R-:W-:Y:S01]  /*2570*/  @!PT LDS RZ, [RZ] ;  /* 0x00000000fffff984 */ /* 0x000fe20000000800 */
[----:B------:R3:W-:Y:S06]  /*2580*/  MEMBAR.ALL.CTA ;  /* 0x0000000000007992 */ /* 0x0007ec0000008000 */
[----:B---3--:R-:W3:Y:S01]  /*2590*/  FENCE.VIEW.ASYNC.S ;  /* 0x00000000000073c6 */ /* 0x008ee20000000000 */
[----:B--2---:R-:W-:-:S13]  /*25a0*/  LOP3.LUT P0, RZ, R6, 0x1, RZ, 0xc0, !PT ;  /* 0x0000000106ff7812 */ /* 0x004fda000780c0ff */
[----:B---3--:R-:W-:Y:S01]  /*25b0*/  VOTEU.ANY UP1, P0 ;  /* 0x0000000000ff7886 */ /* 0x008fe20000020100 */
[----:B------:R-:W-:-:S13]  /*25c0*/  PLOP3.LUT P0, PT, PT, PT, UP1, 0x80, 0x8 ;  /* 0x000000000008781c */ /* 0x000fda0003f0f018 */
[----:B-1----:R-:W-:Y:S02]  /*25d0*/  @P0 LOP3.LUT R0, R5, 0xffff, RZ, 0xc0, !PT ;  /* 0x0000ffff05000812 */ /* 0x002fe400078ec0ff */
[----:B------:R-:W-:Y:S02]  /*25e0*/  @P0 MOV R2, R4 ;  /* 0x0000000400020202 */ /* 0x000fe40000000f00 */
[----:B------:R-:W-:Y:S01]  /*25f0*/  @P0 R2UR UR5, R0 ;  /* 0x00000000000502ca */ /* 0x000fe200000e0000 */
[----:B------:R-:W-:Y:S01]  /*2600*/  VIADD R0, R3, 0x90 ;  /* 0x0000009003007836 */ /* 0x000fe20000000000 */
[----:B------:R-:W-:Y:S02]  /*2610*/  @P0 SHF.R.U32.HI R4, RZ, 0x10, R5 ;  /* 0x00000010ff040819 */ /* 0x000fe40000011605 */
[----:B------:R-:W-:Y:S02]  /*2620*/  @P0 R2UR UR8, R2 ;  /* 0x00000000020802ca */ /* 0x000fe400000e0000 */
[----:B------:R-:W-:-:S02]  /*2630*/  PRMT R0, RZ, 0x654, R0 ;  /* 0x00000654ff007816 */ /* 0x000fc40000000000 */
[----:B------:R-:W-:Y:S02]  /*2640*/  @P0 R2UR UR4, R4 ;  /* 0x00000000040402ca */ /* 0x000fe400000e0000 */
[----:B------:R1:W-:Y:S03]  /*2650*/  SYNCS.ARRIVE.TRANS64.RED.A1T0 RZ, [R0+URZ], RZ ;  /* 0x000000ff00ff79a7 */ /* 0x0003e600081004ff */
[----:B------:R-:W-:-:S04]  /*2660*/  @UP1 UMOV UR38, UR5 ;  /* 0x0000000500261c82 */ /* 0x000fc80008000000 */
[----:B------:R-:W-:-:S04]  /*2670*/  @UP1 UMOV UR39, UR8 ;  /* 0x0000000800271c82 */ /* 0x000fc80008000000 */
[----:B------:R-:W-:Y:S01]  /*2680*/  @UP1 UMOV UR36, UR4 ;  /* 0x0000000400241c82 */ /* 0x000fe20008000000 */
[----:B------:R-:W-:Y:S05]  /*2690*/  BRA.U !UP0, `(.L_x_40) ;  /* 0x0000000108d47547 */ /* 0x000fea000b800000 */
[----:B------:R-:W2:Y:S01]  /*26a0*/  LDCU.128 UR12, c[0x0][0xb10] ;  /* 0x00016200ff0c77ac */ /* 0x000ea20008000c00 */
[----:B------:R-:W3:Y:S01]  /*26b0*/  LDCU UR28, c[0x0][0xb20] ;  /* 0x00016400ff1c77ac */ /* 0x000ee20008000800 */
[----:B------:R-:W4:Y:S01]  /*26c0*/  LDCU UR20, c[0x0][0xb0c] ;  /* 0x00016180ff1477ac */ /* 0x000f220008000800 */
[----:B------:R-:W1:Y:S01]  /*26d0*/  LDCU.64 UR10, c[0x0][0xb28] ;  /* 0x00016500ff0a77ac */ /* 0x000e620008000a00 */
[----:B------:R-:W-:Y:S02]  /*26e0*/  UISETP.NE.AND UP3, UPT, UR45, 0x1, UPT ;  /* 0x000000012d00788c */ /* 0x000fe4000bf65270 */
[----:B--2---:R-:W-:Y:S02]  /*26f0*/  UIMAD.WIDE.U32 UR8, UR40, UR15, URZ ;  /* 0x0000000f280872a5 */ /* 0x004fe4000f8e00ff */
[----:B------:R-:W-:Y:S02]  /*2700*/  UIMAD.WIDE.U32 UR4, UR41, UR12, URZ ;  /* 0x0000000c290472a5 */ /* 0x000fe4000f8e00ff */
[----:B------:R-:W-:-:S02]  /*2710*/  UISETP.NE.AND UP0, UPT, UR14, 0x1, UPT ;  /* 0x000000010e00788c */ /* 0x000fc4000bf05270 */
[----:B------:R-:W-:Y:S01]  /*2720*/  UIMAD.WIDE.U32 UR22, UR38, UR15, URZ ;  /* 0x0000000f261672a5 */ /* 0x000fe2000f8e00ff */
[----:B------:R-:W-:Y:S02]  /*2730*/  UMOV UR8, UR9 ;  /* 0x0000000900087c82 */ /* 0x000fe40008000000 */
[----:B------:R-:W-:Y:S01]  /*2740*/  UMOV UR4, UR5 ;  /* 0x0000000500047c82 */ /* 0x000fe20008000000 */
[----:B---3--:R-:W-:Y:S02]  /*2750*/  USHF.R.U32.HI UR8, URZ, UR28, UR8 ;  /* 0x0000001cff087299 */ /* 0x008fe40008011608 */
[----:B----4-:R-:W-:Y:S02]  /*2760*/  UISETP.NE.AND UP2, UPT, UR20, 0x1, UPT ;  /* 0x000000011400788c */ /* 0x010fe4000bf45270 */
[----:B------:R-:W-:Y:S02]  /*2770*/  USHF.R.U32.HI UR4, URZ, UR13, UR4 ;  /* 0x0000000dff047299 */ /* 0x000fe40008011604 */
[----:B------:R-:W-:-:S02]  /*2780*/  USEL UR5, UR40, UR8, !UP0 ;  /* 0x0000000828057287 */ /* 0x000fc4000c000000 */
[----:B------:R-:W-:Y:S02]  /*2790*/  USEL UR8, UR41, UR4, !UP2 ;  /* 0x0000000429087287 */ /* 0x000fe4000d000000 */
[----:B-1----:R-:W-:Y:S01]  /*27a0*/  UIMAD.WIDE.U32 UR16, UR5, UR10, URZ ;  /* 0x0000000a051072a5 */ /* 0x002fe2000f8e00ff */
[----:B------:R-:W-:Y:S01]  /*27b0*/  UMOV UR4, UR23 ;  /* 0x0000001700047c82 */ /* 0x000fe20008000000 */
[----:B------:R-:W-:Y:S02]  /*27c0*/  UIMAD.WIDE.U32 UR18, UR39, UR12, URZ ;  /* 0x0000000c271272a5 */ /* 0x000fe4000f8e00ff */
[----:B------:R-:W-:-:S03]  /*27d0*/  UIMAD.WIDE.U32 UR22, UR8, UR10, URZ ;  /* 0x0000000a081672a5 */ /* 0x000fc6000f8e00ff */
[----:B------:R-:W-:Y:S01]  /*27e0*/  UMOV UR16, UR17 ;  /* 0x0000001100107c82 */ /* 0x000fe20008000000 */
[----:B------:R-:W-:Y:S02]  /*27f0*/  USHF.R.U32.HI UR4, URZ, UR28, UR4 ;  /* 0x0000001cff047299 */ /* 0x000fe40008011604 */
[----:B------:R-:W-:Y:S01]  /*2800*/  @UP3 USHF.R.U32.HI UR5, URZ, UR11, UR16 ;  /* 0x0000000bff053299 */ /* 0x000fe20008011610 */
[----:B------:R-:W-:Y:S01]  /*2810*/  UMOV UR18, UR19 ;  /* 0x0000001300127c82 */ /* 0x000fe20008000000 */
[----:B------:R-:W-:Y:S01]  /*2820*/  UMOV UR22, UR23 ;  /* 0x0000001700167c82 */ /* 0x000fe20008000000 */
[----:B------:R-:W-:Y:S02]  /*2830*/  USHF.R.U32.HI UR13, URZ, UR13, UR18 ;  /* 0x0000000dff0d7299 */ /* 0x000fe40008011612 */
[----:B------:R-:W-:Y:S02]  /*2840*/  USEL UR4, UR38, UR4, !UP0 ;  /* 0x0000000426047287 */ /* 0x000fe4000c000000 */
[----:B------:R-:W-:-:S02]  /*2850*/  @UP3 USHF.R.U32.HI UR8, URZ, UR11, UR22 ;  /* 0x0000000bff083299 */ /* 0x000fc40008011616 */
[----:B------:R-:W-:Y:S02]  /*2860*/  UIMAD UR9, UR45, UR5, URZ ;  /* 0x000000052d0972a4 */ /* 0x000fe4000f8e02ff */
[----:B------:R-:W-:Y:S02]  /*2870*/  USEL UR5, UR39, UR13, !UP2 ;  /* 0x0000000d27057287 */ /* 0x000fe4000d000000 */
[----:B------:R-:W-:Y:S02]  /*2880*/  UIMAD UR12, UR45, UR8, URZ ;  /* 0x000000082d0c72a4 */ /* 0x000fe4000f8e02ff */
[----:B------:R-:W-:Y:S02]  /*2890*/  UISETP.GE.AND UP0, UPT, UR4, UR9, UPT ;  /* 0x000000090400728c */ /* 0x000fe4000bf06270 */
[----:B------:R-:W-:Y:S02]  /*28a0*/  UIMAD.WIDE.U32 UR16, UR4, UR10, URZ ;  /* 0x0000000a041072a5 */ /* 0x000fe4000f8e00ff */
[----:B------:R-:W-:-:S02]  /*28b0*/  UISETP.GE.OR UP0, UPT, UR5, UR12, UP0 ;  /* 0x0000000c0500728c */ /* 0x000fc40008706670 */
        /* <DEDUP_REMOVED lines=19> */
.L_x_40:
[----:B------:R-:W2:Y:S02]  /*29f0*/  LDCU UR4, c[0x0][0xb30] ;  /* 0x00016600ff0477ac */ /* 0x000ea40008000800 */
[----:B--2---:R-:W-:-:S09]  /*2a00*/  UISETP.NE.AND UP0, UPT, UR4, 0x1, UPT ;  /* 0x000000010400788c */ /* 0x004fd2000bf05270 */
[----:B------:R-:W-:Y:S05]  /*2a10*/  BRA.U UP0, `(.L_x_41) ;  /* 0x0000000100447547 */ /* 0x000fea000b800000 */
[----:B------:R-:W2:Y:S01]  /*2a20*/  LDCU.128 UR12, c[0x0][0xb10] ;  /* 0x00016200ff0c77ac */ /* 0x000ea20008000c00 */
[----:B------:R-:W3:Y:S01]  /*2a30*/  LDCU UR10, c[0x0][0xb0c] ;  /* 0x00016180ff0a77ac */ /* 0x000ee20008000800 */
[----:B------:R-:W4:Y:S01]  /*2a40*/  LDCU UR11, c[0x0][0xb20] ;  /* 0x00016400ff0b77ac */ /* 0x000f220008000800 */
[----:B--2---:R-:W-:Y:S02]  /*2a50*/  UIMAD.WIDE.U32 UR8, UR39, UR12, URZ ;  /* 0x0000000c270872a5 */ /* 0x004fe4000f8e00ff */
[----:B------:R-:W-:Y:S02]  /*2a60*/  UIMAD.WIDE.U32 UR4, UR38, UR15, URZ ;  /* 0x0000000f260472a5 */ /* 0x000fe4000f8e00ff */
[----:B---3--:R-:W-:Y:S02]  /*2a70*/  UISETP.NE.AND UP2, UPT, UR10, 0x1, UPT ;  /* 0x000000010a00788c */ /* 0x008fe4000bf45270 */
[----:B------:R-:W-:Y:S01]  /*2a80*/  UISETP.NE.AND UP0, UPT, UR14, 0x1, UPT ;  /* 0x000000010e00788c */ /* 0x000fe2000bf05270 */
[----:B------:R-:W-:-:S02]  /*2a90*/  UMOV UR8, UR9 ;  /* 0x0000000900087c82 */ /* 0x000fc40008000000 */
[----:B------:R-:W-:Y:S01]  /*2aa0*/  UMOV UR4, UR5 ;  /* 0x0000000500047c82 */ /* 0x000fe20008000000 */
[----:B------:R-:W-:Y:S02]  /*2ab0*/  USHF.R.U32.HI UR13, URZ, UR13, UR8 ;  /* 0x0000000dff0d7299 */ /* 0x000fe40008011608 */
[----:B----4-:R-:W-:Y:S02]  /*2ac0*/  USHF.R.U32.HI UR4, URZ, UR11, UR4 ;  /* 0x0000000bff047299 */ /* 0x010fe40008011604 */
[----:B------:R-:W-:Y:S02]  /*2ad0*/  USEL UR5, UR39, UR13, !UP2 ;  /* 0x0000000d27057287 */ /* 0x000fe4000d000000 */
[----:B------:R-:W-:-:S04]  /*2ae0*/  USEL UR4, UR38, UR4, !UP0 ;  /* 0x0000000426047287 */ /* 0x000fc8000c000000 */
[----:B------:R-:W-:Y:S02]  /*2af0*/  UIADD3 UR8, UPT, UPT, UR5, -UR4, URZ ;  /* 0x8000000405087290 */ /* 0x000fe4000fffe0ff */
[----:B------:R-:W-:Y:S02]  /*2b00*/  UIADD3 UR4, UPT, UPT, -UR5, UR4, URZ ;  /* 0x0000000405047290 */ /* 0x000fe4000fffe1ff */
[----:B------:R-:W-:Y:S02]  /*2b10*/  UIMAD UR38, UR8, UR14, UR38 ;  /* 0x0000000e082672a4 */ /* 0x000fe4000f8e0226 */
[----:B------:R-:W-:-:S12]  /*2b20*/  UIMAD UR39, UR4, UR10, UR39 ;  /* 0x0000000a042772a4 */ /* 0x000fd8000f8e0227 */
.L_x_41:
[----:B------:R-:W-:Y:S01]  /*2b30*/  VIADD R11, R11, 0x1 ;  /* 0x000000010b0b7836 */ /* 0x000fe20000000000 */
[----:B------:R-:W-:Y:S01]  /*2b40*/  R2UR UR4, R52 ;  /* 0x00000000340472ca */ /* 0x000fe200000e0000 */
[----:B------:R-:W-:Y:S01]  /*2b50*/  UIADD3 UR20, UPT, UPT, UR39, UR63, URZ ;  /* 0x0000003f27147290 */ /* 0x000fe2000fffe0ff */
[----:B------:R-:W-:Y:S02]  /*2b60*/  PLOP3.LUT P1, PT, PT, PT, PT, 0x80, 0x8 ;  /* 0x000000000008781c */ /* 0x000fe40003f2f070 */
[----:B------:R-:W-:-:S04]  /*2b70*/  ISETP.NE.AND P0, PT, R11, 0x2, PT ;  /* 0x000000020b00780c */ /* 0x000fc80003f05270 */
[----:B-1----:R-:W-:Y:S02]  /*2b80*/  SEL R0, RZ, 0x1, P0 ;  /* 0x00000001ff007807 */ /* 0x002fe40000000000 */
[----:B------:R-:W-:Y:S02]  /*2b90*/  SEL R11, R11, RZ, P0 ;  /* 0x000000ff0b0b7207 */ /* 0x000fe40000000000 */
[----:B------:R-:W-:Y:S01]  /*2ba0*/  LOP3.LUT R10, R10, R0, RZ, 0x3c, !PT ;  /* 0x000000000a0a7212 */ /* 0x000fe200078e3cff */
[----:B------:R-:W-:Y:S01]  /*2bb0*/  UIADD3 UR28, UPT, UPT, UR38, UR4, URZ ;  /* 0x00000004261c7290 */ /* 0x000fe2000fffe0ff */
[----:B------:R-:W-:Y:S11]  /*2bc0*/  BRA.U UP1, `(.L_x_42) ;  /* 0xfffffff101087547 */ /* 0x000ff6000b83ffff */
[----:B------:R-:W-:Y:S01]  /*2bd0*/  UIADD3 UR6, UPT, UPT, UR6, 0x18, URZ ;  /* 0x0000001806067890 */ /* 0x000fe2000fffe0ff */
[----:B------:R-:W-:-:S03]  /*2be0*/  SHF.L.U32 R2, R12, 0x1f, RZ ;  /* 0x0000001f0c027819 */ /* 0x000fc600000006ff */
[----:B------:R-:W-:-:S09]  /*2bf0*/  ULEA UR4, UR7, UR6, 0x3 ;  /* 0x0000000607047291 */ /* 0x000fd2000f8e18ff */
[----:B------:R-:W1:Y:S02]  /*2c00*/  SYNCS.PHASECHK.TRANS64.TRYWAIT P0, [UR4], R2 ;  /* 0x00000002ff0075a7 */ /* 0x000e640008001104 */
[----:B-1----:R-:W-:Y:S05]  /*2c10*/  @!P0 BRA `(.L_x_43) ;  /* 0x00000064003c8947 */ /* 0x002fea0003800000 */
.L_x_153:
[----:B------:R-:W-:-:S04]  /*2c20*/  UIADD3 UR4, UPT, UPT, UR7, 0x1, URZ ;  /* 0x0000000107047890 */ /* 0x000fc8000fffe0ff */
[----:B------:R-:W-:-:S04]  /*2c30*/  UISETP.NE.AND UP0, UPT, UR4, 0x3, UPT ;  /* 0x000000030400788c */ /* 0x000fc8000bf05270 */
[----:B------:R-:W-:Y:S02]  /*2c40*/  USEL UR7, URZ, 0x1, UP0 ;  /* 0x00000001ff077887 */ /* 0x000fe40008000000 */
[----:B------:R-:W-:-:S04]  /*2c50*/  USEL UR4, UR4, URZ, UP0 ;  /* 0x000000ff04047287 */ /* 0x000fc80008000000 */
[----:B------:R-:W-:Y:S01]  /*2c60*/  ULEA UR5, UR4, UR6, 0x3 ;  /* 0x0000000604057291 */ /* 0x000fe2000f8e18ff */
[----:B------:R-:W-:-:S04]  /*2c70*/  LOP3.LUT R12, R12, UR7, RZ, 0x3c, !PT ;  /* 0x000000070c0c7c12 */ /* 0x000fc8000f8e3cff */
[----:B-1----:R-:W-:-:S04]  /*2c80*/  SHF.L.U32 R2, R12, 0x1f, RZ ;  /* 0x0000001f0c027819 */ /* 0x002fc800000006ff */
[----:B------:R-:W1:Y:S02]  /*2c90*/  SYNCS.PHASECHK.TRANS64.TRYWAIT P0, [UR5], R2 ;  /* 0x00000002ff0075a7 */ /* 0x000e640008001105 */
[----:B-1----:R-:W-:Y:S05]  /*2ca0*/  @!P0 BRA `(.L_x_44) ;  /* 0x0000006400308947 */ /* 0x002fea0003800000 */
.L_x_155:
[----:B------:R-:W-:-:S04]  /*2cb0*/  UIADD3 UR4, UPT, UPT, UR4, 0x1, URZ ;  /* 0x0000000104047890 */ /* 0x000fc8000fffe0ff */
[----:B------:R-:W-:-:S04]  /*2cc0*/  UISETP.NE.AND UP0, UPT, UR4, 0x3, UPT ;  /* 0x000000030400788c */ /* 0x000fc8000bf05270 */
[----:B------:R-:W-:Y:S02]  /*2cd0*/  USEL UR5, URZ, 0x1, UP0 ;  /* 0x00000001ff057887 */ /* 0x000fe40008000000 */
[----:B------:R-:W-:-:S04]  /*2ce0*/  USEL UR4, UR4, URZ, UP0 ;  /* 0x000000ff04047287 */ /* 0x000fc80008000000 */
[----:B------:R-:W-:Y:S01]  /*2cf0*/  ULEA UR4, UR4, UR6, 0x3 ;  /* 0x0000000604047291 */ /* 0x000fe2000f8e18ff */
[----:B-1----:R-:W-:-:S04]  /*2d00*/  LOP3.LUT R2, R12, UR5, RZ, 0x3c, !PT ;  /* 0x000000050c027c12 */ /* 0x002fc8000f8e3cff */
[----:B------:R-:W-:Y:S01]  /*2d10*/  SHF.L.U32 R2, R2, 0x1f, RZ ;  /* 0x0000001f02027819 */ /* 0x000fe200000006ff */
[----:B------:R-:W-:-:S07]  /*2d20*/  IMAD.U32 R0, RZ, RZ, UR4 ;  /* 0x00000004ff007e24 */ /* 0x000fce000f8e00ff */
.L_x_45:
[----:B-1----:R1:W2:Y:S02]  /*2d30*/  SYNCS.PHASECHK.TRANS64.TRYWAIT P0, [R0+URZ], R2 ;  /* 0x00000002000075a7 */ /* 0x0022a400080011ff */
[----:B--2---:R-:W-:Y:S05]  /*2d40*/  @!P0 NANOSLEEP.SYNCS 0x989680 ;  /* 0x009896800000895d */ /* 0x004fea0003900000 */
[----:B------:R-:W2:Y:S02]  /*2d50*/  @!P0 SYNCS.PHASECHK.TRANS64 P0, [R0+URZ], R2 ;  /* 0x00000002000085a7 */ /* 0x000ea400080010ff */
[----:B--2---:R-:W-:Y:S05]  /*2d60*/  @P0 EXIT ;  /* 0x000000000000094d */ /* 0x004fea0003800000 */
[----:B------:R-:W-:Y:S05]  /*2d70*/  BRA `(.L_x_45) ;  /* 0xfffffffc00ec7947 */ /* 0x000fea000383ffff */
.L_x_22:
[----:B------:R-:W-:-:S04]  /*2d80*/  UISETP.NE.AND UP0, UPT, UR47, URZ, UPT ;  /* 0x000000ff2f00728c */ /* 0x000fc8000bf05270 */
[----:B------:R-:W-:-:S09]  /*2d90*/  UISETP.NE.OR UP0, UPT, UR25, 0x1, UP0 ;  /* 0x000000011900788c */ /* 0x000fd20008705670 */
[----:B------:R-:W-:Y:S05]  /*2da0*/  BRA.U UP0, `(.L_x_46) ;  /* 0x0000000500487547 */ /* 0x000fea000b800000 */
[----:B------:R-:W-:Y:S01]  /*2db0*/  ISETP.GE.U32.AND P2, PT, R0, 0x10, PT ;  /* 0x000000100000780c */ /* 0x000fe20003f46070 */
[----:B------:R-:W-:Y:S01]  /*2dc0*/  IMAD.MOV.U32 R12, RZ, RZ, 0x1 ;  /* 0x00000001ff0c7424 */ /* 0x000fe200078e00ff */
[----:B------:R-:W-:Y:S02]  /*2dd0*/  CS2R R10, SRZ ;  /* 0x00000000000a7805 */ /* 0x000fe4000001ff00 */
[----:B------:R-:W-:Y:S01]  /*2de0*/  CS2R R8, SRZ ;  /* 0x0000000000087805 */ /* 0x000fe2000001ff00 */
[----:B------:R-:W-:Y:S01]  /*2df0*/  UMOV UR6, 0x400 ;  /* 0x0000040000067882 */ /* 0x000fe20000000000 */
[----:B------:R-:W-:Y:S01]  /*2e00*/  UMOV UR5, URZ ;  /* 0x000000ff00057c82 */ /* 0x000fe20008000000 */
[----:B------:R-:W-:-:S12]  /*2e10*/  ULEA UR6, UR47, UR6, 0x18 ;  /* 0x000000062f067291 */ /* 0x000fd8000f8ec0ff */
.L_x_50:
[----:B------:R-:W-:Y:S02]  /*2e20*/  LEA R2, R8, UR6, 0x3 ;  /* 0x0000000608027c11 */ /* 0x000fe4000f8e18ff */
[----:B------:R-:W-:-:S03]  /*2e30*/  SHF.L.U32 R4, R9, 0x1f, RZ ;  /* 0x0000001f09047819 */ /* 0x000fc600000006ff */
[----:B------:R-:W-:Y:S01]  /*2e40*/  VIADD R5, R2, 0xf0 ;  /* 0x000000f002057836 */ /* 0x000fe20000000000 */
[----:B------:R-:W1:Y:S02]  /*2e50*/  SYNCS.PHASECHK.TRANS64.TRYWAIT P0, [R2+URZ+0xe0], R4 ;  /* 0x0000e004020075a7 */ /* 0x000e6400080011ff */
[----:B-1----:R-:W-:Y:S05]  /*2e60*/  @!P0 BRA `(.L_x_47) ;  /* 0x0000006000d88947 */ /* 0x002fea0003800000 */
.L_x_156:
[----:B------:R-:W-:Y:S01]  /*2e70*/  ULEA UR4, UR5, UR6, 0x3 ;  /* 0x0000000605047291 */ /* 0x000fe2000f8e18ff */
[----:B-1----:R-:W-:Y:S01]  /*2e80*/  PRMT R2, RZ, 0x654, R5 ;  /* 0x00000654ff027816 */ /* 0x002fe20000000005 */
[----:B------:R-:W-:Y:S01]  /*2e90*/  @!P2 IMAD.MOV.U32 R4, RZ, RZ, 0x10 ;  /* 0x00000010ff04a424 */ /* 0x000fe200078e00ff */
[----:B------:R-:W-:Y:S01]  /*2ea0*/  SHF.L.U32 R5, R12, 0x1f, RZ ;  /* 0x0000001f0c057819 */ /* 0x000fe200000006ff */
[----:B------:R-:W-:Y:S01]  /*2eb0*/  UIADD3 UR7, UPT, UPT, UR4, 0x80, URZ ;  /* 0x0000008004077890 */ /* 0x000fe2000fffe0ff */
[----:B------:R1:W-:Y:S05]  /*2ec0*/  SYNCS.ARRIVE.TRANS64.RED.A1T0 RZ, [R2+URZ], RZ ;  /* 0x000000ff02ff79a7 */ /* 0x0003ea00081004ff */
[----:B------:R-:W-:Y:S01]  /*2ed0*/  IMAD.U32 R6, RZ, RZ, UR7 ;  /* 0x00000007ff067e24 */ /* 0x000fe2000f8e00ff */
[----:B------:R-:W2:Y:S04]  /*2ee0*/  SYNCS.PHASECHK.TRANS64.TRYWAIT P0, [UR4+0x90], R5 ;  /* 0x00009005ff0075a7 */ /* 0x000ea80008001104 */
[----:B------:R-:W-:Y:S01]  /*2ef0*/  PRMT R6, R0, 0x654, R6 ;  /* 0x0000065400067816 */ /* 0x000fe20000000006 */
[----:B-12---:R-:W-:Y:S06]  /*2f00*/  @!P0 BRA `(.L_x_48) ;  /* 0x0000006000c48947 */ /* 0x006fec0003800000 */
.L_x_158:
[----:B------:R-:W-:Y:S01]  /*2f10*/  ULEA UR8, UR5, UR6, 0x4 ;  /* 0x0000000605087291 */ /* 0x000fe2000f8e20ff */
[----:B------:R-:W-:Y:S01]  /*2f20*/  SEL R3, R6, R3, !P2 ;  /* 0x0000000306037207 */ /* 0x000fe20005000000 */
[----:B------:R-:W-:Y:S01]  /*2f30*/  UIADD3 UR9, UPT, UPT, UR4, 0x80, URZ ;  /* 0x0000008004097890 */ /* 0x000fe2000fffe0ff */
[----:B-1----:R-:W-:Y:S01]  /*2f40*/  LEA R2, R11, UR6, 0x3 ;  /* 0x000000060b027c11 */ /* 0x002fe2000f8e18ff */
[----:B------:R-:W-:Y:S01]  /*2f50*/  UIADD3 UR8, UPT, UPT, UR8, 0x110, URZ ;  /* 0x0000011008087890 */ /* 0x000fe2000fffe0ff */
[----:B------:R1:W-:Y:S01]  /*2f60*/  @!P2 SYNCS.ARRIVE.TRANS64.RED RZ, [R3+URZ], R4 ;  /* 0x0000000403ffa9a7 */ /* 0x0003e200080004ff */
[----:B------:R-:W-:Y:S01]  /*2f70*/  UIADD3 UR4, UPT, UPT, UR5, 0x1, URZ ;  /* 0x0000000105047890 */ /* 0x000fe2000fffe0ff */
[----:B------:R-:W-:-:S03]  /*2f80*/  VIADD R8, R8, 0x1 ;  /* 0x0000000108087836 */ /* 0x000fc60000000000 */
[----:B------:R-:W-:Y:S02]  /*2f90*/  UISETP.NE.AND UP0, UPT, UR4, 0x2, UPT ;  /* 0x000000020400788c */ /* 0x000fe4000bf05270 */
[----:B------:R-:W-:Y:S01]  /*2fa0*/  ISETP.NE.AND P0, PT, R8, 0x2, PT ;  /* 0x000000020800780c */ /* 0x000fe20003f05270 */
[----:B------:R-:W-:Y:S06]  /*2fb0*/  UGETNEXTWORKID.BROADCAST [UR8], [UR9] ;  /* 0x00000000080073ca */ /* 0x000fec0008000100 */
[----:B------:R-:W-:Y:S02]  /*2fc0*/  USEL UR7, URZ, 0x1, UP0 ;  /* 0x00000001ff077887 */ /* 0x000fe40008000000 */
[----:B------:R-:W-:-:S04]  /*2fd0*/  USEL UR5, UR4, URZ, UP0 ;  /* 0x000000ff04057287 */ /* 0x000fc80008000000 */
[----:B------:R-:W-:Y:S02]  /*2fe0*/  LOP3.LUT R12, R12, UR7, RZ, 0x3c, !PT ;  /* 0x000000070c0c7c12 */ /* 0x000fe4000f8e3cff */
[----:B-1----:R-:W-:-:S04]  /*2ff0*/  SHF.L.U32 R4, R10, 0x1f, RZ ;  /* 0x0000001f0a047819 */ /* 0x002fc800000006ff */
[----:B------:R-:W1:Y:S02]  /*3000*/  SYNCS.PHASECHK.TRANS64.TRYWAIT P1, [R2+URZ+0x80], R4 ;  /* 0x00008004020075a7 */ /* 0x000e6400080211ff */
[----:B-1----:R-:W-:Y:S05]  /*3010*/  @!P1 BRA `(.L_x_49) ;  /* 0x0000006000989947 */ /* 0x002fea0003800000 */
.L_x_159:
[C---:B-1----:R-:W-:Y:S01]  /*3020*/  LEA R4, R11.reuse, UR6, 0x4 ;  /* 0x000000060b047c11 */ /* 0x042fe2000f8e20ff */
[----:B------:R-:W-:Y:S01]  /*3030*/  VIADD R2, R2, 0x90 ;  /* 0x0000009002027836 */ /* 0x000fe20000000000 */
[----:B------:R-:W-:Y:S01]  /*3040*/  SEL R8, R8, RZ, P0 ;  /* 0x000000ff08087207 */ /* 0x000fe20000000000 */
[----:B------:R-:W-:-:S03]  /*3050*/  VIADD R11, R11, 0x1 ;  /* 0x000000010b0b7836 */ /* 0x000fc60000000000 */
[----:B------:R-:W1:Y:S01]  /*3060*/  LDS.128 R4, [R4+0x110] ;  /* 0x0001100004047984 */ /* 0x000e620000000c00 */
[----:B------:R-:W-:Y:S02]  /*3070*/  PRMT R2, RZ, 0x654, R2 ;  /* 0x00000654ff027816 */ /* 0x000fe40000000002 */
[C---:B------:R-:W-:Y:S01]  /*3080*/  ISETP.NE.AND P1, PT, R11.reuse, 0x2, PT ;  /* 0x000000020b00780c */ /* 0x040fe20003f25270 */
[----:B------:R-:W-:Y:S01]  /*3090*/  @!PT LDS RZ, [RZ] ;  /* 0x00000000fffff984 */ /* 0x000fe20000000800 */
[----:B------:R-:W-:Y:S01]  /*30a0*/  @!PT LDS RZ, [RZ] ;  /* 0x00000000fffff984 */ /* 0x000fe20000000800 */
[----:B------:R-:W-:Y:S01]  /*30b0*/  @!PT LDS RZ, [RZ] ;  /* 0x00000000fffff984 */ /* 0x000fe20000000800 */
[----:B------:R-:W-:Y:S01]  /*30c0*/  @!PT LDS RZ, [RZ] ;  /* 0x00000000fffff984 */ /* 0x000fe20000000800 */
[----:B------:R2:W-:Y:S06]  /*30d0*/  MEMBAR.ALL.CTA ;  /* 0x0000000000007992 */ /* 0x0005ec0000008000 */
[----:B--2---:R-:W2:Y:S01]  /*30e0*/  FENCE.VIEW.ASYNC.S ;  /* 0x00000000000073c6 */ /* 0x004ea20000000000 */
[----:B------:R-:W-:Y:S01]  /*30f0*/  SEL R11, R11, RZ, P1 ;  /* 0x000000ff0b0b7207 */ /* 0x000fe20000800000 */
[----:B--2---:R2:W-:Y:S01]  /*3100*/  SYNCS.ARRIVE.TRANS64.RED.A1T0 RZ, [R2+URZ], RZ ;  /* 0x000000ff02ff79a7 */ /* 0x0045e200081004ff */
[----:B-1----:R-:W-:-:S02]  /*3110*/  LOP3.LUT P3, RZ, R6, 0x1, RZ, 0xc0, !PT ;  /* 0x0000000106ff7812 */ /* 0x002fc4000786c0ff */
[----:B------:R-:W-:-:S04]  /*3120*/  SEL R4, RZ, 0x1, P1 ;  /* 0x00000001ff047807 */ /* 0x000fc80000800000 */
[----:B------:R-:W-:Y:S02]  /*3130*/  LOP3.LUT R10, R10, R4, RZ, 0x3c, !PT ;  /* 0x000000040a0a7212 */ /* 0x000fe400078e3cff */
[----:B--2---:R-:W-:-:S04]  /*3140*/  SEL R2, RZ, 0x1, P0 ;  /* 0x00000001ff027807 */ /* 0x004fc80000000000 */
[----:B------:R-:W-:Y:S01]  /*3150*/  LOP3.LUT R9, R9, R2, RZ, 0x3c, !PT ;  /* 0x0000000209097212 */ /* 0x000fe200078e3cff */
[----:B------:R-:W-:Y:S06]  /*3160*/  @P3 BRA `(.L_x_50) ;  /* 0xfffffffc002c3947 */ /* 0x000fec000383ffff */
[----:B------:R-:W-:Y:S01]  /*3170*/  ULEA UR4, UR5, UR6, 0x3 ;  /* 0x0000000605047291 */ /* 0x000fe2000f8e18ff */
[----:B------:R-:W-:-:S08]  /*3180*/  SHF.L.U32 R2, R12, 0x1f, RZ ;  /* 0x0000001f0c027819 */ /* 0x000fd000000006ff */
[----:B------:R-:W1:Y:S02]  /*3190*/  SYNCS.PHASECHK.TRANS64 P0, [UR4+0x90], R2 ;  /* 0x00009002ff0075a7 */ /* 0x000e640008001004 */
[----:B-1----:R-:W-:Y:S05]  /*31a0*/  @P0 BRA `(.L_x_51) ;  /* 0x0000000000080947 */ /* 0x002fea0003800000 */
[----:B------:R-:W1:Y:S02]  /*31b0*/  SYNCS.PHASECHK.TRANS64.TRYWAIT P0, [UR4+0x90], R2 ;  /* 0x00009002ff0075a7 */ /* 0x000e640008001104 */
[----:B-1----:R-:W-:Y:S05]  /*31c0*/  @!P0 BRA `(.L_x_52) ;  /* 0x0000006000408947 */ /* 0x002fea0003800000 */
.L_x_51:
[----:B------:R-:W-:-:S04]  /*31d0*/  UIADD3 UR7, UPT, UPT, UR5, 0x1, URZ ;  /* 0x0000000105077890 */ /* 0x000fc8000fffe0ff */
[----:B------:R-:W-:-:S04]  /*31e0*/  UISETP.NE.AND UP0, UPT, UR7, 0x2, UPT ;  /* 0x000000020700788c */ /* 0x000fc8000bf05270 */
[----:B------:R-:W-:Y:S02]  /*31f0*/  USEL UR8, URZ, 0x1, UP0 ;  /* 0x00000001ff087887 */ /* 0x000fe40008000000 */
[----:B------:R-:W-:-:S04]  /*3200*/  USEL UR7, UR7, URZ, UP0 ;  /* 0x000000ff07077287 */ /* 0x000fc80008000000 */
[----:B------:R-:W-:Y:S01]  /*3210*/  ULEA UR7, UR7, UR6, 0x3 ;  /* 0x0000000607077291 */ /* 0x000fe2000f8e18ff */
[----:B-1----:R-:W-:-:S04]  /*3220*/  LOP3.LUT R2, R12, UR8, RZ, 0x3c, !PT ;  /* 0x000000080c027c12 */ /* 0x002fc8000f8e3cff */
[----:B------:R-:W-:-:S04]  /*3230*/  SHF.L.U32 R0, R2, 0x1f, RZ ;  /* 0x0000001f02007819 */ /* 0x000fc800000006ff */
[----:B------:R-:W1:Y:S02]  /*3240*/  SYNCS.PHASECHK.TRANS64 P0, [UR7+0x90], R0 ;  /* 0x00009000ff0075a7 */ /* 0x000e640008001007 */
[----:B-1----:R-:W-:Y:S05]  /*3250*/  @P0 EXIT ;  /* 0x000000000000094d */ /* 0x002fea0003800000 */
[----:B------:R-:W-:Y:S02]  /*3260*/  SHF.L.U32 R2, R2, 0x1f, RZ ;  /* 0x0000001f02027819 */ /* 0x000fe400000006ff */
[----:B------:R-:W-:-:S07]  /*3270*/  MOV R0, UR7 ;  /* 0x0000000700007c02 */ /* 0x000fce0008000f00 */
.L_x_53:
[----:B-1----:R1:W2:Y:S02]  /*3280*/  SYNCS.PHASECHK.TRANS64.TRYWAIT P0, [R0+URZ+0x90], R2 ;  /* 0x00009002000075a7 */ /* 0x0022a400080011ff */
[----:B--2---:R-:W-:Y:S05]  /*3290*/  @!P0 NANOSLEEP.SYNCS 0x989680 ;  /* 0x009896800000895d */ /* 0x004fea0003900000 */
[----:B------:R-:W2:Y:S02]  /*32a0*/  @!P0 SYNCS.PHASECHK.TRANS64 P0, [R0+URZ+0x90], R2 ;  /* 0x00009002000085a7 */ /* 0x000ea400080010ff */
[----:B--2---:R-:W-:Y:S05]  /*32b0*/  @P0 EXIT ;  /* 0x000000000000094d */ /* 0x004fea0003800000 */
[----:B------:R-:W-:Y:S05]  /*32c0*/  BRA `(.L_x_53) ;  /* 0xfffffffc00ec7947 */ /* 0x000fea000383ffff */
.L_x_46:
[----:B------:R-:W-:Y:S05]  /*32d0*/  BRA.U UP4, `(.L_x_54) ;  /* 0x0000001104d47547 */ /* 0x000fea000b800000 */
[----:B------:R-:W-:Y:S01]  /*32e0*/  UMOV UR4, 0x40 ;  /* 0x0000004000047882 */ /* 0x000fe20000000000 */
[----:B------:R-:W-:Y:S01]  /*32f0*/  NOP ;  /* 0x0000000000007918 */ /* 0x000fe20000000000 */
[----:B------:R-:W-:Y:S01]  /*3300*/  ULEA UR5, UR47, UR4, 0x18 ;  /* 0x000000042f057291 */ /* 0x000fe2000f8ec0ff */
[----:B------:R-:W-:Y:S02]  /*3310*/  UMOV UR6, 0x400 ;  /* 0x0000040000067882 */ /* 0x000fe40000000000 */
[----:B------:R-:W-:-:S06]  /*3320*/  ULEA UR6, UR47, UR6, 0x18 ;  /* 0x000000062f067291 */ /* 0x000fcc000f8ec0ff */
[----:B------:R-:W1:Y:S02]  /*3330*/  LDS.U8 R0, [UR5+0x1c] ;  /* 0x00001c05ff007984 */ /* 0x000e640008000000 */
[----:B-1----:R-:W-:-:S13]  /*3340*/  ISETP.NE.AND P0, PT, R0, RZ, PT ;  /* 0x000000ff0000720c */ /* 0x002fda0003f05270 */
[----:B------:R-:W-:Y:S05]  /*3350*/  @P0 BRA `(.L_x_55) ;  /* 0x0000000400080947 */ /* 0x000fea0003800000 */
[----:B------:R-:W-:Y:S02]  /*3360*/  UISETP.NE.U32.AND UP1, UPT, UR46, 0x1, UPT ;  /* 0x000000012e00788c */ /* 0x000fe4000bf25070 */
[----:B------:R-:W-:-:S07]  /*3370*/  UIADD3 UR7, UPT, UPT, UR5, 0x8, URZ ;  /* 0x0000000805077890 */ /* 0x000fce000fffe0ff */
[----:B------:R-:W-:Y:S05]  /*3380*/  BRA.U !UP1, `(.L_x_56) ;  /* 0x00000001099c7547 */ /* 0x000fea000b800000 */
[----:B------:R-:W-:Y:S01]  /*3390*/  ELECT P0, URZ, PT ;  /* 0x0000000000ff782f */ /* 0x000fe20003800000 */
[----:B------:R-:W-:-:S12]  /*33a0*/  BSSY B0, `(.L_x_56) ;  /* 0x0000025000007945 */ /* 0x000fd80003800000 */
[----:B------:R-:W-:Y:S05]  /*33b0*/  @!P0 BRA `(.L_x_57) ;  /* 0x00000000008c8947 */ /* 0x000fea0003800000 */
[----:B------:R-:W-:-:S05]  /*33c0*/  UMOV UR4, 0x10 ;  /* 0x0000001000047882 */ /* 0x000fca0000000000 */
[----:B------:R-:W-:Y:S04]  /*33d0*/  DEPBAR.LE SB1, 0x36 ;  /* 0x00009d800000791a */ /* 0x000fe80000000000 */
[----:B------:R-:W1:Y:S02]  /*33e0*/  UTCATOMSWS.2CTA.FIND_AND_SET.ALIGN UP0, UR4, UR4 ;  /* 0x00000004000475e3 */ /* 0x000e640008200800 */
[----:B-1----:R-:W-:Y:S01]  /*33f0*/  MOV R10, UR4 ;  /* 0x00000004000a7c02 */ /* 0x002fe20008000f00 */
[----:B------:R-:W-:Y:S06]  /*3400*/  BRA.U UP0, `(.L_x_58) ;  /* 0x0000000100187547 */ /* 0x000fec000b800000 */
.L_x_59:
[----:B------:R-:W-:Y:S05]  /*3410*/  NANOSLEEP 0x64 ;  /* 0x000000640000795d */ /* 0x000fea0003800000 */
[----:B------:R-:W-:-:S05]  /*3420*/  UMOV UR4, 0x10 ;  /* 0x0000001000047882 */ /* 0x000fca0000000000 */
[----:B------:R-:W-:Y:S04]  /*3430*/  DEPBAR.LE SB1, 0x36 ;  /* 0x00009d800000791a */ /* 0x000fe80000000000 */
[----:B------:R-:W1:Y:S02]  /*3440*/  UTCATOMSWS.2CTA.FIND_AND_SET.ALIGN UP0, UR4, UR4 ;  /* 0x00000004000475e3 */ /* 0x000e640008200800 */
[----:B-1----:R-:W-:Y:S01]  /*3450*/  MOV R10, UR4 ;  /* 0x00000004000a7c02 */ /* 0x002fe20008000f00 */
[----:B------:R-:W-:Y:S05]  /*3460*/  BRA.U !UP0, `(.L_x_59) ;  /* 0xfffffffd08e87547 */ /* 0x000fea000b83ffff */
.L_x_58:
[----:B------:R-:W1:Y:S01]  /*3470*/  LDS R6, [UR5+0x10] ;  /* 0x00001005ff067984 */ /* 0x000e620008000800 */
[----:B------:R-:W-:Y:S01]  /*3480*/  IMAD.U32 R0, RZ, RZ, UR6 ;  /* 0x00000006ff007e24 */ /* 0x000fe2000f8e00ff */
[----:B------:R-:W-:-:S03]  /*3490*/  MOV R4, UR48 ;  /* 0x0000003000047c02 */ /* 0x000fc60008000f00 */
[----:B------:R-:W-:Y:S01]  /*34a0*/  VIADD R0, R0, 0x130 ;  /* 0x0000013000007836 */ /* 0x000fe20000000000 */
[----:B-1----:R-:W-:-:S04]  /*34b0*/  SHF.L.U32 R6, R6, 0x1f, RZ ;  /* 0x0000001f06067819 */ /* 0x002fc800000006ff */
[----:B------:R-:W1:Y:S02]  /*34c0*/  SYNCS.PHASECHK.TRANS64.TRYWAIT P0, [UR5+0x8], R6 ;  /* 0x00000806ff0075a7 */ /* 0x000e640008001105 */
[----:B-1----:R-:W-:Y:S05]  /*34d0*/  @P0 BRA `(.L_x_60) ;  /* 0x0000000000080947 */ /* 0x002fea0003800000 */
[----:B------:R-:W1:Y:S02]  /*34e0*/  SYNCS.PHASECHK.TRANS64.TRYWAIT P0, [UR5+0x8], R6 ;  /* 0x00000806ff0075a7 */ /* 0x000e640008001105 */
[----:B-1----:R-:W-:Y:S05]  /*34f0*/  @!P0 BRA `(.L_x_61) ;  /* 0x0000005c008c8947 */ /* 0x002fea0003800000 */
.L_x_60:
[----:B------:R-:W-:Y:S01]  /*3500*/  PRMT R4, R4, 0x654, R0 ;  /* 0x0000065404047816 */ /* 0x000fe20000000000 */
[----:B------:R-:W-:Y:S01]  /*3510*/  HFMA2 R0, -RZ, RZ, 0, 5.9604644775390625e-08 ;  /* 0x00000001ff007431 */ /* 0x000fe200000001ff */
[----:B------:R-:W-:Y:S01]  /*3520*/  UPRMT UR4, UR48, 0x654, UR7 ;  /* 0x0000065430047896 */ /* 0x000fe20008000007 */
[----:B------:R-:W-:Y:S02]  /*3530*/  IMAD.MOV.U32 R8, RZ, RZ, 0xffff ;  /* 0x0000ffffff087424 */ /* 0x000fe400078e00ff */
[----:B-1----:R-:W-:Y:S02]  /*3540*/  IMAD.MOV.U32 R6, RZ, RZ, 0x4 ;  /* 0x00000004ff067424 */ /* 0x002fe400078e00ff */
[----:B------:R-:W-:Y:S01]  /*3550*/  IMAD.SHL.U32 R9, R10, 0x20, RZ ;  /* 0x000000200a097824 */ /* 0x000fe200078e00ff */
[----:B------:R-:W-:Y:S02]  /*3560*/  MOV R5, UR4 ;  /* 0x0000000400057c02 */ /* 0x000fe40008000f00 */
[-C--:B------:R-:W-:Y:S01]  /*3570*/  SHF.L.U32 R8, R8, R10.reuse, RZ ;  /* 0x0000000a08087219 */ /* 0x080fe200000006ff */
[----:B------:R1:W-:Y:S01]  /*3580*/  SYNCS.ARRIVE.TRANS64.RED RZ, [UR4], R6 ;  /* 0x00000006ffff79a7 */ /* 0x0003e20008000404 */
[----:B------:R-:W-:Y:S01]  /*3590*/  SHF.L.U32 R7, R0, R10, RZ ;  /* 0x0000000a00077219 */ /* 0x000fe200000006ff */
[----:B------:R1:W-:Y:S04]  /*35a0*/  STS [UR6+0x130], R9 ;  /* 0x00013009ff007988 */ /* 0x0003e80008000806 */
[----:B------:R1:W-:Y:S04]  /*35b0*/  STAS [R4.64], R10 ;  /* 0x0000000a04007dbd */ /* 0x0003e8000c0008ff */
[----:B------:R1:W-:Y:S04]  /*35c0*/  ATOMS.OR RZ, [UR5+0x14], R8 ;  /* 0x00001408ffff798c */ /* 0x0003e8000b000005 */
[----:B------:R1:W-:Y:S04]  /*35d0*/  ATOMS.OR RZ, [UR5+0x18], R7 ;  /* 0x00001807ffff798c */ /* 0x0003e8000b000005 */
[----:B------:R1:W-:Y:S02]  /*35e0*/  ATOMS.XOR RZ, [UR5+0x10], R0 ;  /* 0x00001000ffff798c */ /* 0x0003e4000b800005 */
.L_x_57:
[----:B------:R-:W-:Y:S05]  /*35f0*/  BSYNC B0 ;  /* 0x0000000000007941 */ /* 0x000fea0003800000 */
.L_x_56:
[----:B------:R-:W-:Y:S05]  /*3600*/  BRA.U UP1, `(.L_x_62) ;  /* 0x00000001016c7547 */ /* 0x000fea000b800000 */
[----:B------:R-:W-:-:S03]  /*3610*/  UMOV UR4, 0xffffffff ;  /* 0xffffffff00047882 */ /* 0x000fc60000000000 */
[----:B------:R-:W-:Y:S05]  /*3620*/  BRA.DIV UR4, `(.L_x_63) ;  /* 0x0000005e04587947 */ /* 0x000fea000b800000 */
[----:B------:R-:W-:-:S13]  /*3630*/  ELECT P6, URZ, PT ;  /* 0x0000000000ff782f */ /* 0x000fda00038c0000 */
.L_x_163:
[----:B------:R-:W-:Y:S05]  /*3640*/  @!P6 BRA `(.L_x_62) ;  /* 0x00000000005ce947 */ /* 0x000fea0003800000 */
[----:B-1----:R-:W1:Y:S02]  /*3650*/  LDS R4, [UR5+0x10] ;  /* 0x00001005ff047984 */ /* 0x002e640008000800 */
[----:B-1----:R-:W-:-:S04]  /*3660*/  SHF.L.U32 R4, R4, 0x1f, RZ ;  /* 0x0000001f04047819 */ /* 0x002fc800000006ff */
[----:B------:R-:W1:Y:S02]  /*3670*/  SYNCS.PHASECHK.TRANS64.TRYWAIT P0, [UR5+0x8], R4 ;  /* 0x00000804ff0075a7 */ /* 0x000e640008001105 */
[----:B-1----:R-:W-:Y:S05]  /*3680*/  @P0 BRA `(.L_x_64) ;  /* 0x0000000000080947 */ /* 0x002fea0003800000 */
[----:B------:R-:W1:Y:S02]  /*3690*/  SYNCS.PHASECHK.TRANS64.TRYWAIT P0, [UR5+0x8], R4 ;  /* 0x00000804ff0075a7 */ /* 0x000e640008001105 */
[----:B-1----:R-:W-:Y:S05]  /*36a0*/  @!P0 BRA `(.L_x_65) ;  /* 0x0000005c00588947 */ /* 0x002fea0003800000 */
.L_x_64:
[----:B------:R-:W2:Y:S01]  /*36b0*/  LDS R6, [UR6+0x130] ;  /* 0x00013006ff067984 */ /* 0x000ea20008000800 */
[----:B-1----:R-:W-:Y:S02]  /*36c0*/  HFMA2 R0, -RZ, RZ, 0, 5.9604644775390625e-08 ;  /* 0x00000001ff007431 */ /* 0x002fe400000001ff */
[----:B------:R-:W-:Y:S01]  /*36d0*/  IMAD.MOV.U32 R4, RZ, RZ, 0xffff ;  /* 0x0000ffffff047424 */ /* 0x000fe200078e00ff */
[----:B------:R-:W-:Y:S01]  /*36e0*/  UPRMT UR4, UR48, 0x654, UR7 ;  /* 0x0000065430047896 */ /* 0x000fe20008000007 */
[----:B--2---:R-:W-:-:S03]  /*36f0*/  IMAD.SHL.U32 R5, R6, 0x20, RZ ;  /* 0x0000002006057824 */ /* 0x004fc600078e00ff */
[-C--:B------:R-:W-:Y:S02]  /*3700*/  SHF.L.U32 R4, R4, R6.reuse, RZ ;  /* 0x0000000604047219 */ /* 0x080fe400000006ff */
[----:B------:R-:W-:Y:S01]  /*3710*/  SHF.L.U32 R6, R0, R6, RZ ;  /* 0x0000000600067219 */ /* 0x000fe200000006ff */
[----:B------:R2:W-:Y:S04]  /*3720*/  STS [UR6+0x130], R5 ;  /* 0x00013005ff007988 */ /* 0x0005e80008000806 */
[----:B------:R2:W-:Y:S04]  /*3730*/  ATOMS.OR RZ, [UR5+0x14], R4 ;  /* 0x00001404ffff798c */ /* 0x0005e8000b000005 */
[----:B------:R2:W-:Y:S01]  /*3740*/  ATOMS.OR RZ, [UR5+0x18], R6 ;  /* 0x00001806ffff798c */ /* 0x0005e2000b000005 */
[----:B------:R-:W-:Y:S03]  /*3750*/  SYNCS.ARRIVE.TRANS64.RED.A1T0 RZ, [UR4], RZ ;  /* 0x000000ffffff79a7 */ /* 0x000fe60008100404 */
[----:B------:R2:W-:Y:S01]  /*3760*/  ATOMS.XOR RZ, [UR5+0x10], R0 ;  /* 0x00001000ffff798c */ /* 0x0005e2000b800005 */
[----:B------:R-:W-:Y:S05]  /*3770*/  BRA `(.L_x_62) ;  /* 0x0000000000107947 */ /* 0x000fea0003800000 */
.L_x_55:
[----:B------:R-:W-:Y:S02]  /*3780*/  MOV R0, 0xffffffff ;  /* 0xffffffff00007802 */ /* 0x000fe40000000f00 */
[----:B------:R-:W-:-:S03]  /*3790*/  MOV R4, 0x37c0 ;  /* 0x000037c000047802 */ /* 0x000fc60000000f00 */
[----:B------:R1:W-:Y:S04]  /*37a0*/  STS [UR6+0x130], R0 ;  /* 0x00013000ff007988 */ /* 0x0003e80008000806 */
[----:B-1---5:R-:W-:Y:S05]  /*37b0*/  CALL.REL.NOINC `($__internal_1_$__cuda_sm10x_tcgen05_guardrail_trap_phase_invalid_during_alloc) ;  /* 0x00000064002c7944 */ /* 0x022fea0003c00000 */
.L_x_62:
[----:B------:R-:W-:Y:S05]  /*37c0*/  WARPSYNC.ALL ;  /* 0x0000000000007948 */ /* 0x000fea0003800000 */
[----:B------:R-:W3:Y:S01]  /*37d0*/  S2UR UR4, SR_CgaCtaId ;  /* 0x00000000000479c3 */ /* 0x000ee20000008800 */
[----:B------:R-:W-:Y:S01]  /*37e0*/  UMOV UR26, 0x400 ;  /* 0x00000400001a7882 */ /* 0x000fe20000000000 */
[----:B------:R-:W-:-:S06]  /*37f0*/  NOP ;  /* 0x0000000000007918 */ /* 0x000fcc0000000000 */
[----:B------:R-:W-:Y:S06]  /*3800*/  BAR.ARV 0x6, 0xa0 ;  /* 0x0182800000007b1d */ /* 0x000fec0000002000 */
[----:B------:R-:W4:Y:S01]  /*3810*/  LDCU UR6, c[0x0][0x38c] ;  /* 0x00007180ff0677ac */ /* 0x000f220008000800 */
[----:B------:R-:W-:Y:S01]  /*3820*/  LOP3.LUT R3, R3, 0xffff, RZ, 0xc0, !PT ;  /* 0x0000ffff03037812 */ /* 0x000fe200078ec0ff */
[----:B-1----:R-:W-:Y:S01]  /*3830*/  IMAD.MOV.U32 R9, RZ, RZ, 0x1 ;  /* 0x00000001ff097424 */ /* 0x002fe200078e00ff */
[----:B------:R-:W-:Y:S01]  /*3840*/  LOP3.LUT R2, R2, 0xffff, RZ, 0xc0, !PT ;  /* 0x0000ffff02027812 */ /* 0x000fe200078ec0ff */
[----:B------:R-:W-:Y:S01]  /*3850*/  IMAD.MOV.U32 R8, RZ, RZ, RZ ;  /* 0x000000ffff087224 */ /* 0x000fe200078e00ff */
[----:B------:R-:W-:Y:S01]  /*3860*/  R2UR UR28, R3 ;  /* 0x00000000031c72ca */ /* 0x000fe200000e0000 */
[----:B------:R-:W-:Y:S01]  /*3870*/  UMOV UR32, URZ ;  /* 0x000000ff00207c82 */ /* 0x000fe20008000000 */
[----:B------:R-:W-:-:S02]  /*3880*/  R2UR UR42, R2 ;  /* 0x00000000022a72ca */ /* 0x000fc400000e0000 */
[----:B------:R-:W-:Y:S01]  /*3890*/  CS2R R2, SRZ ;  /* 0x0000000000027805 */ /* 0x000fe2000001ff00 */
[----:B------:R-:W-:Y:S01]  /*38a0*/  UMOV UR23, URZ ;  /* 0x000000ff00177c82 */ /* 0x000fe20008000000 */
[----:B---3--:R-:W-:Y:S01]  /*38b0*/  ULEA UR26, UR4, UR26, 0x18 ;  /* 0x0000001a041a7291 */ /* 0x008fe2000f8ec0ff */
[----:B------:R-:W-:Y:S01]  /*38c0*/  UMOV UR22, URZ ;  /* 0x000000ff00167c82 */ /* 0x000fe20008000000 */
[----:B------:R-:W-:Y:S02]  /*38d0*/  UISETP.NE.AND UP3, UPT, UR46, URZ, UPT ;  /* 0x000000ff2e00728c */ /* 0x000fe4000bf65270 */
[----:B------:R-:W-:Y:S02]  /*38e0*/  UIADD3 UR4, UPT, UPT, UR26, 0x4300, URZ ;  /* 0x000043001a047890 */ /* 0x000fe4000fffe0ff */
[----:B------:R-:W-:-:S03]  /*38f0*/  UIADD3 UR5, UPT, UPT, UR26, 0xa300, URZ ;  /* 0x0000a3001a057890 */ /* 0x000fc6000fffe0ff */
[----:B--2---:R-:W1:Y:S01]  /*3900*/  LDS R0, [UR26+0x130] ;  /* 0x0001301aff007984 */ /* 0x004e620008000800 */
[----:B----4-:R-:W-:Y:S02]  /*3910*/  UIADD3 UR6, UPT, UPT, UR6, 0x3f, URZ ;  /* 0x0000003f06067890 */ /* 0x010fe4000fffe0ff */
[----:B------:R-:W-:Y:S02]  /*3920*/  USHF.R.U32.HI UR30, URZ, 0x4, UR4 ;  /* 0x00000004ff1e7899 */ /* 0x000fe40008011604 */
[----:B------:R-:W-:Y:S02]  /*3930*/  USHF.R.S32.HI UR33, URZ, 0x1f, UR6 ;  /* 0x0000001fff217899 */ /* 0x000fe40008011406 */
[----:B------:R-:W-:Y:S02]  /*3940*/  USHF.R.U32.HI UR4, URZ, 0x4, UR5 ;  /* 0x00000004ff047899 */ /* 0x000fe40008011605 */
[----:B------:R-:W-:Y:S02]  /*3950*/  ULEA.HI UR33, UR33, UR6, URZ, 0x6 ;  /* 0x0000000621217291 */ /* 0x000fe4000f8f30ff */
[----:B------:R-:W-:-:S02]  /*3960*/  ULOP3.LUT UR4, UR4, 0x3fff, URZ, 0xc0, !UPT ;  /* 0x00003fff04047892 */ /* 0x000fc4000f8ec0ff */
[----:B------:R-:W-:Y:S01]  /*3970*/  USHF.R.S32.HI UR33, URZ, 0x6, UR33 ;  /* 0x00000006ff217899 */ /* 0x000fe20008011421 */
[----:B------:R-:W-:Y:S01]  /*3980*/  UMOV UR40, 0x0 ;  /* 0x0000000000287882 */ /* 0x000fe20000000000 */
[----:B------:R-:W-:Y:S02]  /*3990*/  UMOV UR41, 0x8208010 ;  /* 0x0820801000297882 */ /* 0x000fe40000000000 */
[----:B------:R-:W-:Y:S02]  /*39a0*/  UISETP.LT.AND UP0, UPT, UR33, 0x1, UPT ;  /* 0x000000012100788c */ /* 0x000fe4000bf01270 */
[----:B------:R-:W-:Y:S02]  /*39b0*/  ULOP3.LUT UR30, UR30, 0x3fff, URZ, 0xc0, !UPT ;  /* 0x00003fff1e1e7892 */ /* 0x000fe4000f8ec0ff */
[----:B------:R-:W-:Y:S02]  /*39c0*/  ULOP3.LUT UR29, UR4, 0x10000, URZ, 0xfc, !UPT ;  /* 0x00010000041d7892 */ /* 0x000fe4000f8efcff */
[----:B------:R-:W-:Y:S01]  /*39d0*/  USEL UR43, UR33, 0x1, !UP0 ;  /* 0x00000001212b7887 */ /* 0x000fe2000c000000 */
[----:B------:R-:W-:Y:S01]  /*39e0*/  UMOV UR38, 0x0 ;  /* 0x0000000000267882 */ /* 0x000fe20000000000 */
[----:B------:R-:W-:Y:S01]  /*39f0*/  UMOV UR39, 0x8208010 ;  /* 0x0820801000277882 */ /* 0x000fe20000000000 */
[----:B------:R-:W-:Y:S01]  /*3a00*/  UMOV UR36, 0x0 ;  /* 0x0000000000247882 */ /* 0x000fe20000000000 */
[----:B------:R-:W-:Y:S01]  /*3a10*/  UMOV UR37, 0x8208010 ;  /* 0x0820801000257882 */ /* 0x000fe20000000000 */
[----:B------:R-:W-:Y:S01]  /*3a20*/  UMOV UR34, 0x0 ;  /* 0x0000000000227882 */ /* 0x000fe20000000000 */
[----:B------:R-:W-:Y:S01]  /*3a30*/  UMOV UR35, 0x8208010 ;  /* 0x0820801000237882 */ /* 0x000fe20000000000 */
[----:B-1----:R-:W-:-:S15]  /*3a40*/  R2UR UR44, R0 ;  /* 0x00000000002c72ca */ /* 0x002fde00000e0000 */
.L_x_73:
[C---:B------:R-:W-:Y:S02]  /*3a50*/  LEA R0, R8.reuse, UR26, 0x3 ;  /* 0x0000001a08007c11 */ /* 0x040fe4000f8e18ff */
[----:B------:R-:W-:Y:S02]  /*3a60*/  SHF.L.U32 R4, R3, 0x1f, RZ ;  /* 0x0000001f03047819 */ /* 0x000fe400000006ff */
[----:B------:R-:W-:Y:S02]  /*3a70*/  LEA R5, R8, UR26, 0x4 ;  /* 0x0000001a08057c11 */ /* 0x000fe4000f8e20ff */
[----:B------:R-:W1:Y:S02]  /*3a80*/  SYNCS.PHASECHK.TRANS64.TRYWAIT P0, [R0+URZ+0x80], R4 ;  /* 0x00008004000075a7 */ /* 0x000e6400080011ff */
[----:B-1-3--:R-:W-:Y:S05]  /*3a90*/  @!P0 BRA `(.L_x_66) ;  /* 0x0000005800748947 */ /* 0x00afea0003800000 */
.L_x_164:
[----:B-1----:R-:W1:Y:S01]  /*3aa0*/  LDS.128 R4, [R5+0x110] ;  /* 0x0001100005047984 */ /* 0x002e620000000c00 */
[----:B------:R-:W-:Y:S02]  /*3ab0*/  VIADD R0, R0, 0x90 ;  /* 0x0000009000007836 */ /* 0x000fe40000000000 */
[----:B------:R-:W-:Y:S01]  /*3ac0*/  VIADD R8, R8, 0x1 ;  /* 0x0000000108087836 */ /* 0x000fe20000000000 */
[----:B------:R-:W-:Y:S01]  /*3ad0*/  @!PT LDS RZ, [RZ] ;  /* 0x00000000fffff984 */ /* 0x000fe20000000800 */
[----:B------:R-:W-:Y:S01]  /*3ae0*/  @!PT LDS RZ, [RZ] ;  /* 0x00000000fffff984 */ /* 0x000fe20000000800 */
[----:B------:R-:W-:Y:S01]  /*3af0*/  @!PT LDS RZ, [RZ] ;  /* 0x00000000fffff984 */ /* 0x000fe20000000800 */
[----:B------:R-:W-:Y:S01]  /*3b00*/  @!PT LDS RZ, [RZ] ;  /* 0x00000000fffff984 */ /* 0x000fe20000000800 */
[----:B------:R2:W-:Y:S06]  /*3b10*/  MEMBAR.ALL.CTA ;  /* 0x0000000000007992 */ /* 0x0005ec0000008000 */
[----:B--2---:R-:W2:Y:S01]  /*3b20*/  FENCE.VIEW.ASYNC.S ;  /* 0x00000000000073c6 */ /* 0x004ea20000000000 */
[----:B------:R-:W-:-:S04]  /*3b30*/  PRMT R0, RZ, 0x654, R0 ;  /* 0x00000654ff007816 */ /* 0x000fc80000000000 */
[----:B--2---:R2:W-:Y:S01]  /*3b40*/  SYNCS.ARRIVE.TRANS64.RED.A1T0 RZ, [R0+URZ], RZ ;  /* 0x000000ff00ff79a7 */ /* 0x0045e200081004ff */
[----:B-1----:R-:W-:Y:S01]  /*3b50*/  LOP3.LUT P1, RZ, R6, 0x1, RZ, 0xc0, !PT ;  /* 0x0000000106ff7812 */ /* 0x002fe2000782c0ff */
[----:B--2---:R-:W-:-:S12]  /*3b60*/  BRA.U UP3, `(.L_x_67) ;  /* 0x0000000503087547 */ /* 0x004fd8000b800000 */
[----:B------:R-:W1:Y:S01]  /*3b70*/  LDCU UR4, c[0x0][0x38c] ;  /* 0x00007180ff0477ac */ /* 0x000e620008000800 */
[----:B------:R-:W-:Y:S02]  /*3b80*/  PLOP3.LUT P2, PT, PT, PT, PT, 0x80, 0x8 ;  /* 0x000000000008781c */ /* 0x000fe40003f4f070 */
[----:B------:R-:W-:Y:S01]  /*3b90*/  SHF.L.U32 R4, R9, 0x1f, RZ ;  /* 0x0000001f09047819 */ /* 0x000fe200000006ff */
[----:B------:R-:W-:Y:S02]  /*3ba0*/  ULEA UR31, UR32, UR26, 0x3 ;  /* 0x0000001a201f7291 */ /* 0x000fe4000f8e18ff */
[----:B------:R-:W-:Y:S02]  /*3bb0*/  ULEA UR11, UR32, UR44, 0x6 ;  /* 0x0000002c200b7291 */ /* 0x000fe4000f8e30ff */
[----:B-1----:R-:W-:-:S06]  /*3bc0*/  UISETP.GE.AND UP0, UPT, UR4, 0x1, UPT ;  /* 0x000000010400788c */ /* 0x002fcc000bf06270 */
[----:B------:R-:W-:-:S05]  /*3bd0*/  PLOP3.LUT P0, PT, PT, PT, UP0, 0x80, 0x8 ;  /* 0x000000000008781c */ /* 0x000fca0003f0f008 */
[----:B------:R-:W-:-:S08]  /*3be0*/  @UP0 ULEA UR4, UR23, UR26, 0x3 ;  /* 0x0000001a17040291 */ /* 0x000fd0000f8e18ff */
[----:B------:R-:W-:-:S04]  /*3bf0*/  @P0 SHF.L.U32 R0, R2, 0x1f, RZ ;  /* 0x0000001f02000819 */ /* 0x000fc800000006ff */
[----:B------:R1:W2:Y:S01]  /*3c00*/  @P0 SYNCS.PHASECHK.TRANS64.TRYWAIT P2, [UR4], R0 ;  /* 0x00000000ff0005a7 */ /* 0x0002a20008041104 */
[----:B------:R-:W3:Y:S02]  /*3c10*/  SYNCS.PHASECHK.TRANS64.TRYWAIT P0, [UR31+0xc0], R4 ;  /* 0x0000c004ff0075a7 */ /* 0x000ee4000800111f */
[----:B-123--:R-:W-:Y:S05]  /*3c20*/  @!P0 BRA `(.L_x_68) ;  /* 0x0000005800248947 */ /* 0x00efea0003800000 */
.L_x_166:
[----:B------:R-:W-:Y:S01]  /*3c30*/  UMOV UR27, UR22 ;  /* 0x00000016001b7c82 */ /* 0x000fe20008000000 */
[----:B------:R-:W-:Y:S05]  /*3c40*/  BRA.U !UP0, `(.L_x_69) ;  /* 0x0000000108c07547 */ /* 0x000fea000b800000 */
[----:B------:R-:W-:Y:S02]  /*3c50*/  UIADD3 UR27, UPT, UPT, UR43, UR22, URZ ;  /* 0x000000162b1b7290 */ /* 0x000fe4000fffe0ff */
[----:B------:R-:W-:Y:S01]  /*3c60*/  UPLOP3.LUT UP2, UPT, UPT, UPT, UPT, 0x40, 0x4 ;  /* 0x000000000004789c */ /* 0x000fe20003f4e870 */
[----:B------:R-:W-:Y:S01]  /*3c70*/  UMOV UR24, UR33 ;  /* 0x0000002100187c82 */ /* 0x000fe20008000000 */
[----:B------:R-:W-:-:S09]  /*3c80*/  UMOV UR10, UR23 ;  /* 0x00000017000a7c82 */ /* 0x000fd20008000000 */
.L_x_72:
[----:B--2---:R-:W-:Y:S01]  /*3c90*/  ULEA UR5, UR10, UR26, 0x3 ;  /* 0x0000001a0a057291 */ /* 0x004fe2000f8e18ff */
[----:B---3--:R-:W-:Y:S11]  /*3ca0*/  @P2 BRA `(.L_x_70) ;  /* 0x00000000000c2947 */ /* 0x008ff60003800000 */
[----:B-1----:R-:W-:Y:S04]  /*3cb0*/  SHF.L.U32 R4, R2, 0x1f, RZ ;  /* 0x0000001f02047819 */ /* 0x002fe800000006ff */
[----:B------:R-:W1:Y:S02]  /*3cc0*/  SYNCS.PHASECHK.TRANS64.TRYWAIT P0, [UR5], R4 ;  /* 0x00000004ff0075a7 */ /* 0x000e640008001105 */
[----:B-1----:R-:W-:Y:S05]  /*3cd0*/  @!P0 BRA `(.L_x_71) ;  /* 0x0000005800108947 */ /* 0x002fea0003800000 */
.L_x_70:
[----:B------:R-:W-:Y:S01]  /*3ce0*/  UISETP.NE.AND UP0, UPT, UR24, 0x1, UPT ;  /* 0x000000011800788c */ /* 0x000fe2000bf05270 */
[----:B------:R-:W-:Y:S01]  /*3cf0*/  PLOP3.LUT P2, PT, PT, PT, PT, 0x80, 0x8 ;  /* 0x000000000008781c */ /* 0x000fe20003f4f070 */
[----:B------:R-:W-:Y:S02]  /*3d00*/  UIADD3 UR4, UPT, UPT, UR10, 0x1, URZ ;  /* 0x000000010a047890 */ /* 0x000fe4000fffe0ff */
[----:B------:R-:W-:Y:S02]  /*3d10*/  UIADD3 UR25, UPT, UPT, UR5, 0x18, URZ ;  /* 0x0000001805197890 */ /* 0x000fe4000fffe0ff */
[----:B------:R-:W-:Y:S01]  /*3d20*/  UISETP.NE.AND UP1, UPT, UR4, 0x3, UPT ;  /* 0x000000030400788c */ /* 0x000fe2000bf25270 */
[----:B------:R-:W-:Y:S01]  /*3d30*/  PLOP3.LUT P0, PT, PT, PT, UP0, 0x80, 0x8 ;  /* 0x000000000008781c */ /* 0x000fe20003f0f008 */
[----:B------:R-:W-:Y:S02]  /*3d40*/  UIADD3 UR22, UPT, UPT, UR22, 0x1, URZ ;  /* 0x0000000116167890 */ /* 0x000fe4000fffe0ff */
[----:B------:R-:W-:Y:S02]  /*3d50*/  USEL UR6, URZ, 0x1, UP1 ;  /* 0x00000001ff067887 */ /* 0x000fe40008800000 */
[----:B------:R-:W-:Y:S02]  /*3d60*/  USEL UR23, UR4, URZ, UP1 ;  /* 0x000000ff04177287 */ /* 0x000fe40008800000 */
[----:B------:R-:W-:Y:S02]  /*3d70*/  UIADD3 UR24, UPT, UPT, UR24, -0x1, URZ ;  /* 0xffffffff18187890 */ /* 0x000fe4000fffe0ff */
[----:B------:R-:W-:Y:S01]  /*3d80*/  @UP0 ULEA UR4, UR23, UR26, 0x3 ;  /* 0x0000001a17040291 */ /* 0x000fe2000f8e18ff */
[----:B------:R-:W-:Y:S01]  /*3d90*/  LOP3.LUT R2, R2, UR6, RZ, 0x3c, !PT ;  /* 0x0000000602027c12 */ /* 0x000fe2000f8e3cff */
[----:B------:R-:W-:Y:S02]  /*3da0*/  ULEA UR6, UR10, UR30, 0x9 ;  /* 0x0000001e0a067291 */ /* 0x000fe4000f8e48ff */
[----:B------:R-:W-:Y:S01]  /*3db0*/  UISETP.NE.AND UP0, UPT, UR22, UR27, UPT ;  /* 0x0000001b1600728c */ /* 0x000fe2000bf05270 */
[----:B-1----:R-:W-:Y:S01]  /*3dc0*/  @P0 SHF.L.U32 R0, R2, 0x1f, RZ ;  /* 0x0000001f02000819 */ /* 0x002fe200000006ff */
[----:B------:R-:W-:Y:S02]  /*3dd0*/  UIADD3 UR20, UPT, UPT, UR6, 0x80, URZ ;  /* 0x0000008006147890 */ /* 0x000fe4000fffe0ff */
[----:B------:R-:W-:Y:S01]  /*3de0*/  UIADD3 UR16, UPT, UPT, UR6, 0x100, URZ ;  /* 0x0000010006107890 */ /* 0x000fe2000fffe0ff */
[----:B------:R2:W3:Y:S01]  /*3df0*/  @P0 SYNCS.PHASECHK.TRANS64.TRYWAIT P2, [UR4], R0 ;  /* 0x00000000ff0005a7 */ /* 0x0004e20008041104 */
[----:B------:R-:W-:Y:S02]  /*3e00*/  ULEA UR4, UR10, UR29, 0x9 ;  /* 0x0000001d0a047291 */ /* 0x000fe4000f8e48ff */
[----:B------:R-:W-:Y:S02]  /*3e10*/  UIADD3 UR12, UPT, UPT, UR6, 0x180, URZ ;  /* 0x00000180060c7890 */ /* 0x000fe4000fffe0ff */
[----:B------:R-:W-:Y:S02]  /*3e20*/  UIADD3 UR18, UPT, UPT, UR4, 0x2, URZ ;  /* 0x0000000204127890 */ /* 0x000fe4000fffe0ff */
[----:B------:R-:W-:Y:S02]  /*3e30*/  UIADD3 UR14, UPT, UPT, UR4, 0x4, URZ ;  /* 0x00000004040e7890 */ /* 0x000fe4000fffe0ff */
[----:B------:R-:W-:Y:S01]  /*3e40*/  UIADD3 UR8, UPT, UPT, UR4, 0x6, URZ ;  /* 0x0000000604087890 */ /* 0x000fe2000fffe0ff */
[----:B------:R-:W-:Y:S01]  /*3e50*/  UMOV UR7, 0x40004040 ;  /* 0x4000404000077882 */ /* 0x000fe20000000000 */
[----:B------:R-:W-:Y:S01]  /*3e60*/  UMOV UR5, 0x40004040 ;  /* 0x4000404000057882 */ /* 0x000fe20000000000 */
[----:B------:R-:W-:Y:S01]  /*3e70*/  UMOV UR21, 0x40004040 ;  /* 0x4000404000157882 */ /* 0x000fe20000000000 */
[----:B------:R2:W-:Y:S01]  /*3e80*/  UTCHMMA.2CTA gdesc[UR6], gdesc[UR4], tmem[UR11], tmem[UR40], idesc[UR41], UP2 ;  /* 0x00ff2804060075ea */ /* 0x0005e2000920000b */
[----:B------:R-:W-:Y:S01]  /*3e90*/  UPLOP3.LUT UP2, UPT, UPT, UPT, UPT, 0x80, 0x8 ;  /* 0x000000000008789c */ /* 0x000fe20003f4f070 */
[----:B------:R-:W-:Y:S01]  /*3ea0*/  UMOV UR19, 0x40004040 ;  /* 0x4000404000137882 */ /* 0x000fe20000000000 */
[----:B------:R-:W-:Y:S01]  /*3eb0*/  UMOV UR17, 0x40004040 ;  /* 0x4000404000117882 */ /* 0x000fe20000000000 */
[----:B------:R2:W-:Y:S01]  /*3ec0*/  UTCHMMA.2CTA gdesc[UR20], gdesc[UR18], tmem[UR11], tmem[UR38], idesc[UR39], UPT ;  /* 0x00ff2612140075ea */ /* 0x0005e2000ba0000b */
[----:B------:R-:W-:Y:S01]  /*3ed0*/  UMOV UR15, 0x40004040 ;  /* 0x40004040000f7882 */ /* 0x000fe20000000000 */
[----:B------:R-:W-:Y:S01]  /*3ee0*/  UMOV UR13, 0x40004040 ;  /* 0x40004040000d7882 */ /* 0x000fe20000000000 */
[----:B------:R-:W-:Y:S01]  /*3ef0*/  UMOV UR9, 0x40004040 ;  /* 0x4000404000097882 */ /* 0x000fe20000000000 */
[----:B------:R2:W-:Y:S01]  /*3f00*/  UTCHMMA.2CTA gdesc[UR16], gdesc[UR14], tmem[UR11], tmem[UR36], idesc[UR37], UPT ;  /* 0x00ff240e100075ea */ /* 0x0005e2000ba0000b */
[----:B------:R2:W-:Y:S01]  /*3f10*/  UTCHMMA.2CTA gdesc[UR12], gdesc[UR8], tmem[UR11], tmem[UR34], idesc[UR35], UPT ;  /* 0x00ff22080c0075ea */ /* 0x0005e2000ba0000b */
[----:B------:R2:W-:Y:S01]  /*3f20*/  UTCBAR.2CTA.MULTICAST [UR25], URZ, UR28 ;  /* 0x000000ff190073e9 */ /* 0x0005e2000820081c */
[----:B------:R-:W-:Y:S01]  /*3f30*/  UMOV UR10, UR23 ;  /* 0x00000017000a7c82 */ /* 0x000fe20008000000 */
[----:B------:R-:W-:Y:S05]  /*3f40*/  BRA.U UP0, `(.L_x_72) ;  /* 0xfffffffd00507547 */ /* 0x000fea000b83ffff */
.L_x_69:
[----:B--2---:R-:W-:Y:S01]  /*3f50*/  UIADD3 UR4, UPT, UPT, UR31, 0xa0, URZ ;  /* 0x000000a01f047890 */ /* 0x004fe2000fffe0ff */
[----:B------:R-:W-:-:S08]  /*3f60*/  UMOV UR22, UR27 ;  /* 0x0000001b00167c82 */ /* 0x000fd00008000000 */
[----:B------:R2:W-:Y:S01]  /*3f70*/  UTCBAR.2CTA.MULTICAST [UR4], URZ, UR42 ;  /* 0x000000ff040073e9 */ /* 0x0005e2000820082a */
[----:B------:R-:W-:Y:S02]  /*3f80*/  NOP ;  /* 0x0000000000007918 */ /* 0x000fe40000000000 */
.L_x_67:
[----:B--2---:R-:W-:Y:S01]  /*3f90*/  UIADD3 UR4, UPT, UPT, UR32, 0x1, URZ ;  /* 0x0000000120047890 */ /* 0x004fe2000fffe0ff */
[----:B------:R-:W-:-:S03]  /*3fa0*/  ISETP.NE.AND P0, PT, R8, 0x2, PT ;  /* 0x000000020800780c */ /* 0x000fc60003f05270 */
[----:B------:R-:W-:Y:S01]  /*3fb0*/  UISETP.NE.AND UP0, UPT, UR4, 0x4, UPT ;  /* 0x000000040400788c */ /* 0x000fe2000bf05270 */
[----:B-1----:R-:W-:Y:S02]  /*3fc0*/  SEL R0, RZ, 0x1, P0 ;  /* 0x00000001ff007807 */ /* 0x002fe40000000000 */
[----:B------:R-:W-:Y:S01]  /*3fd0*/  SEL R8, R8, RZ, P0 ;  /* 0x000000ff08087207 */ /* 0x000fe20000000000 */
[----:B------:R-:W-:Y:S01]  /*3fe0*/  USEL UR5, URZ, 0x1, UP0 ;  /* 0x00000001ff057887 */ /* 0x000fe20008000000 */
[----:B------:R-:W-:Y:S01]  /*3ff0*/  LOP3.LUT R3, R3, R0, RZ, 0x3c, !PT ;  /* 0x0000000003037212 */ /* 0x000fe200078e3cff */
[----:B------:R-:W-:-:S04]  /*4000*/  USEL UR32, UR4, URZ, UP0 ;  /* 0x000000ff04207287 */ /* 0x000fc80008000000 */
[----:B------:R-:W-:Y:S01]  /*4010*/  LOP3.LUT R9, R9, UR5, RZ, 0x3c, !PT ;  /* 0x0000000509097c12 */ /* 0x000fe2000f8e3cff */
[----:B------:R-:W-:Y:S07]  /*4020*/  @P1 BRA `(.L_x_73) ;  /* 0xfffffff800881947 */ /* 0x000fee000383ffff */
[----:B------:R-:W1:Y:S01]  /*4030*/  S2UR UR8, SR_CgaCtaId ;  /* 0x00000000000879c3 */ /* 0x000e620000008800 */
[----:B------:R-:W-:Y:S01]  /*4040*/  ELECT P0, URZ, PT ;  /* 0x0000000000ff782f */ /* 0x000fe20003800000 */
[----:B------:R-:W-:Y:S01]  /*4050*/  HFMA2 R0, -RZ, RZ, 0, 5.9604644775390625e-08 ;  /* 0x00000001ff007431 */ /* 0x000fe200000001ff */
[----:B------:R-:W-:-:S05]  /*4060*/  UMOV UR4, 0x40 ;  /* 0x0000004000047882 */ /* 0x000fca0000000000 */
[----:B------:R-:W-:Y:S01]  /*4070*/  UVIRTCOUNT.DEALLOC.SMPOOL 0x80 ;  /* 0x000000800000784c */ /* 0x000fe20000000000 */
[----:B------:R-:W-:Y:S02]  /*4080*/  UISETP.NE.AND UP1, UPT, UR46, URZ, UPT ;  /* 0x000000ff2e00728c */ /* 0x000fe4000bf25270 */
[----:B-1----:R-:W-:-:S09]  /*4090*/  ULEA UR8, UR8, UR4, 0x18 ;  /* 0x0000000408087291 */ /* 0x002fd2000f8ec0ff */
[----:B------:R1:W-:Y:S01]  /*40a0*/  @P0 STS.U8 [UR8+0x1c], R0 ;  /* 0x00001c00ff000988 */ /* 0x0003e20008000008 */
[----:B------:R-:W-:Y:S05]  /*40b0*/  BRA.U UP1, `(.L_x_74) ;  /* 0x0000000101a07547 */ /* 0x000fea000b800000 */
[----:B------:R-:W-:Y:S01]  /*40c0*/  UIADD3 UR7, UPT, UPT, UR26, 0xc0, URZ ;  /* 0x000000c01a077890 */ /* 0x000fe2000fffe0ff */
[----:B------:R-:W-:-:S03]  /*40d0*/  SHF.L.U32 R2, R9, 0x1f, RZ ;  /* 0x0000001f09027819 */ /* 0x000fc600000006ff */
[----:B------:R-:W-:-:S09]  /*40e0*/  ULEA UR4, UR32, UR7, 0x3 ;  /* 0x0000000720047291 */ /* 0x000fd2000f8e18ff */
[----:B------:R-:W2:Y:S02]  /*40f0*/  SYNCS.PHASECHK.TRANS64.TRYWAIT P0, [UR4], R2 ;  /* 0x00000002ff0075a7 */ /* 0x000ea40008001104 */
[----:B--2---:R-:W-:Y:S05]  /*4100*/  @!P0 BRA `(.L_x_75) ;  /* 0x00000054001c8947 */ /* 0x004fea0003800000 */
.L_x_169:
[----:B------:R-:W-:-:S04]  /*4110*/  UIADD3 UR4, UPT, UPT, UR32, 0x1, URZ ;  /* 0x0000000120047890 */ /* 0x000fc8000fffe0ff */
[----:B------:R-:W-:-:S04]  /*4120*/  UISETP.NE.AND UP0, UPT, UR4, 0x4, UPT ;  /* 0x000000040400788c */ /* 0x000fc8000bf05270 */
[----:B------:R-:W-:Y:S02]  /*4130*/  USEL UR6, URZ, 0x1, UP0 ;  /* 0x00000001ff067887 */ /* 0x000fe40008000000 */
[----:B------:R-:W-:-:S04]  /*4140*/  USEL UR4, UR4, URZ, UP0 ;  /* 0x000000ff04047287 */ /* 0x000fc80008000000 */
[----:B------:R-:W-:Y:S01]  /*4150*/  ULEA UR5, UR4, UR7, 0x3 ;  /* 0x0000000704057291 */ /* 0x000fe2000f8e18ff */
[----:B-1----:R-:W-:-:S04]  /*4160*/  LOP3.LUT R2, R9, UR6, RZ, 0x3c, !PT ;  /* 0x0000000609027c12 */ /* 0x002fc8000f8e3cff */
[----:B------:R-:W-:-:S04]  /*4170*/  SHF.L.U32 R3, R2, 0x1f, RZ ;  /* 0x0000001f02037819 */ /* 0x000fc800000006ff */
[----:B------:R-:W1:Y:S02]  /*4180*/  SYNCS.PHASECHK.TRANS64.TRYWAIT P0, [UR5], R3 ;  /* 0x00000003ff0075a7 */ /* 0x000e640008001105 */
[----:B-1----:R-:W-:Y:S05]  /*4190*/  @!P0 BRA `(.L_x_76) ;  /* 0x0000005400108947 */ /* 0x002fea0003800000 */
.L_x_171:
        /* <DEDUP_REMOVED lines=9> */
.L_x_173:
[----:B------:R-:W-:-:S04]  /*4230*/  UIADD3 UR4, UPT, UPT, UR4, 0x1, URZ ;  /* 0x0000000104047890 */ /* 0x000fc8000fffe0ff */
[----:B------:R-:W-:-:S04]  /*4240*/  UISETP.NE.AND UP0, UPT, UR4, 0x4, UPT ;  /* 0x000000040400788c */ /* 0x000fc8000bf05270 */
[----:B------:R-:W-:Y:S02]  /*4250*/  USEL UR5, URZ, 0x1, UP0 ;  /* 0x00000001ff057887 */ /* 0x000fe40008000000 */
[----:B------:R-:W-:-:S04]  /*4260*/  USEL UR4, UR4, URZ, UP0 ;  /* 0x000000ff04047287 */ /* 0x000fc80008000000 */
[----:B------:R-:W-:Y:S01]  /*4270*/  ULEA UR4, UR4, UR7, 0x3 ;  /* 0x0000000704047291 */ /* 0x000fe2000f8e18ff */
[----:B------:R-:W-:-:S04]  /*4280*/  LOP3.LUT R2, R2, UR5, RZ, 0x3c, !PT ;  /* 0x0000000502027c12 */ /* 0x000fc8000f8e3cff */
[----:B------:R-:W-:Y:S01]  /*4290*/  SHF.L.U32 R2, R2, 0x1f, RZ ;  /* 0x0000001f02027819 */ /* 0x000fe200000006ff */
[----:B-1----:R-:W-:-:S04]  /*42a0*/  IMAD.U32 R0, RZ, RZ, UR4 ;  /* 0x00000004ff007e24 */ /* 0x002fc8000f8e00ff */
[----:B------:R1:W2:Y:S03]  /*42b0*/  SYNCS.PHASECHK.TRANS64.TRYWAIT P0, [R0+URZ], R2 ;  /* 0x00000002000075a7 */ /* 0x0002a600080011ff */
[----:B--2---:R-:W-:Y:S05]  /*42c0*/  @!P0 NANOSLEEP.SYNCS 0x989680 ;  /* 0x009896800000895d */ /* 0x004fea0003900000 */
[----:B------:R-:W2:Y:S02]  /*42d0*/  @!P0 SYNCS.PHASECHK.TRANS64 P0, [R0+URZ], R2 ;  /* 0x00000002000085a7 */ /* 0x000ea400080010ff */
[----:B--2---:R-:W-:Y:S05]  /*42e0*/  @P0 BRA `(.L_x_78) ;  /* 0x0000000000200947 */ /* 0x004fea0003800000 */
.L_x_79:
[----:B--2---:R2:W4:Y:S02]  /*42f0*/  SYNCS.PHASECHK.TRANS64.TRYWAIT P0, [R0+URZ], R2 ;  /* 0x00000002000075a7 */ /* 0x00452400080011ff */
[----:B----4-:R-:W-:Y:S05]  /*4300*/  @!P0 NANOSLEEP.SYNCS 0x989680 ;  /* 0x009896800000895d */ /* 0x010fea0003900000 */
[----:B------:R-:W4:Y:S02]  /*4310*/  @!P0 SYNCS.PHASECHK.TRANS64 P0, [R0+URZ], R2 ;  /* 0x00000002000085a7 */ /* 0x000f2400080010ff */
[----:B----4-:R-:W-:Y:S05]  /*4320*/  @!P0 BRA `(.L_x_79) ;  /* 0xfffffffc00f08947 */ /* 0x010fea000383ffff */
[----:B------:R-:W-:Y:S05]  /*4330*/  BRA `(.L_x_78) ;  /* 0x00000000000c7947 */ /* 0x000fea0003800000 */
.L_x_74:
[----:B------:R-:W-:-:S04]  /*4340*/  UIADD3 UR4, UPT, UPT, UR26, 0x100, URZ ;  /* 0x000001001a047890 */ /* 0x000fc8000fffe0ff */
[----:B------:R-:W-:-:S09]  /*4350*/  UPRMT UR4, UR48, 0x654, UR4 ;  /* 0x0000065430047896 */ /* 0x000fd20008000004 */
[----:B------:R-:W-:Y:S03]  /*4360*/  SYNCS.ARRIVE.TRANS64.RED.A1T0 RZ, [UR4], RZ ;  /* 0x000000ffffff79a7 */ /* 0x000fe60008100404 */
.L_x_78:
[----:B-12---:R-:W-:Y:S01]  /*4370*/  SHF.L.U32 R2, RZ, 0x1f, RZ ;  /* 0x0000001fff027819 */ /* 0x006fe200000006ff */
[----:B------:R-:W-:Y:S01]  /*4380*/  UIADD3 UR4, UPT, UPT, UR26, 0x100, URZ ;  /* 0x000001001a047890 */ /* 0x000fe2000fffe0ff */
[----:B------:R-:W-:Y:S02]  /*4390*/  PLOP3.LUT P0, PT, PT, PT, UP1, 0x80, 0x8 ;  /* 0x000000000008781c */ /* 0x000fe40003f0f018 */
[----:B------:R-:W1:Y:S02]  /*43a0*/  SYNCS.PHASECHK.TRANS64.TRYWAIT P1, [UR26+0x100], R2 ;  /* 0x00010002ff0075a7 */ /* 0x000e64000802111a */
[----:B-1----:R-:W-:Y:S09]  /*43b0*/  @!P1 BRA `(.L_x_80) ;  /* 0x0000005000b89947 */ /* 0x002ff20003800000 */
.L_x_175:
[----:B------:R-:W-:Y:S01]  /*43c0*/  @!UP1 UPRMT UR4, UR48, 0x654, UR4 ;  /* 0x0000065430049896 */ /* 0x000fe20008000004 */
[----:B------:R-:W-:Y:S01]  /*43d0*/  UMOV UR5, 0xffff ;  /* 0x0000ffff00057882 */ /* 0x000fe20000000000 */
[----:B------:R-:W-:-:S07]  /*43e0*/  UMOV UR6, 0x1 ;  /* 0x0000000100067882 */ /* 0x000fce0000000000 */
[----:B------:R-:W-:Y:S01]  /*43f0*/  @!P0 SYNCS.ARRIVE.TRANS64.RED.A1T0 RZ, [UR4], RZ ;  /* 0x000000ffffff89a7 */ /* 0x000fe20008100404 */
[----:B------:R-:W-:Y:S01]  /*4400*/  NOP ;  /* 0x0000000000007918 */ /* 0x000fe20000000000 */
[----:B-1----:R-:W1:Y:S01]  /*4410*/  LDS R0, [UR8+0x14] ;  /* 0x00001408ff007984 */ /* 0x002e620008000800 */
[----:B------:R-:W-:-:S04]  /*4420*/  ULOP3.LUT UR4, UR44, 0xffff, URZ, 0xc0, !UPT ;  /* 0x0000ffff2c047892 */ /* 0x000fc8000f8ec0ff */
[----:B------:R-:W-:-:S04]  /*4430*/  USHF.R.U32.HI UR4, URZ, 0x5, UR4 ;  /* 0x00000005ff047899 */ /* 0x000fc80008011604 */
[----:B------:R-:W-:Y:S02]  /*4440*/  USHF.L.U32 UR5, UR5, UR4, URZ ;  /* 0x0000000405057299 */ /* 0x000fe400080006ff */
[----:B------:R-:W-:-:S04]  /*4450*/  USHF.L.U32 UR4, UR6, UR4, URZ ;  /* 0x0000000406047299 */ /* 0x000fc800080006ff */
[----:B-1----:R-:W-:-:S04]  /*4460*/  LOP3.LUT R0, R0, UR5, RZ, 0xc0, !PT ;  /* 0x0000000500007c12 */ /* 0x002fc8000f8ec0ff */
[----:B------:R-:W-:-:S13]  /*4470*/  ISETP.NE.AND P0, PT, R0, UR5, PT ;  /* 0x0000000500007c0c */ /* 0x000fda000bf05270 */
[----:B------:R-:W-:Y:S05]  /*4480*/  @P0 BRA `(.L_x_81) ;  /* 0x0000000000580947 */ /* 0x000fea0003800000 */
[----:B------:R-:W1:Y:S02]  /*4490*/  LDS R0, [UR8+0x18] ;  /* 0x00001808ff007984 */ /* 0x000e640008000800 */
[----:B-1----:R-:W-:-:S04]  /*44a0*/  LOP3.LUT R0, R0, UR4, RZ, 0xc0, !PT ;  /* 0x0000000400007c12 */ /* 0x002fc8000f8ec0ff */
[----:B------:R-:W-:-:S13]  /*44b0*/  ISETP.NE.AND P0, PT, R0, UR4, PT ;  /* 0x0000000400007c0c */ /* 0x000fda000bf05270 */
[----:B------:R-:W-:Y:S05]  /*44c0*/  @P0 BRA `(.L_x_82) ;  /* 0x00000000003c0947 */ /* 0x000fea0003800000 */
[----:B------:R-:W1:Y:S01]  /*44d0*/  S2R R2, SR_LANEID ;  /* 0x0000000000027919 */ /* 0x000e620000000000 */
[----:B------:R-:W-:-:S06]  /*44e0*/  ULOP3.LUT UR5, URZ, UR5, URZ, 0x33, !UPT ;  /* 0x00000005ff057292 */ /* 0x000fcc000f8e33ff */
[----:B------:R-:W-:-:S04]  /*44f0*/  IMAD.U32 R0, RZ, RZ, UR5 ;  /* 0x00000005ff007e24 */ /* 0x000fc8000f8e00ff */
[----:B------:R2:W4:Y:S02]  /*4500*/  REDUX UR7, R0 ;  /* 0x00000000000773c4 */ /* 0x0005240000000000 */
[----:B------:R1:W-:Y:S01]  /*4510*/  UTCATOMSWS.AND URZ, UR5 ;  /* 0x0000000500ff79e3 */ /* 0x0003e20008000000 */
[----:B--2---:R-:W-:Y:S01]  /*4520*/  LOP3.LUT R0, RZ, UR4, RZ, 0x33, !PT ;  /* 0x00000004ff007c12 */ /* 0x004fe2000f8e33ff */
[----:B------:R-:W-:Y:S02]  /*4530*/  VOTEU.ANY UR4, UPT, PT ;  /* 0x0000000000047886 */ /* 0x000fe400038e0100 */
[----:B------:R-:W-:Y:S02]  /*4540*/  UFLO.U32 UR4, UR4 ;  /* 0x00000004000472bd */ /* 0x000fe400080e0000 */
[----:B------:R-:W2:Y:S04]  /*4550*/  REDUX UR6, R0 ;  /* 0x00000000000673c4 */ /* 0x000ea80000000000 */
[----:B-1----:R-:W-:-:S02]  /*4560*/  ISETP.EQ.U32.AND P0, PT, R2, UR4, PT ;  /* 0x0000000402007c0c */ /* 0x002fc4000bf02070 */
[----:B----4-:R-:W-:-:S11]  /*4570*/  MOV R2, UR7 ;  /* 0x0000000700027c02 */ /* 0x010fd60008000f00 */
[----:B------:R1:W-:Y:S01]  /*4580*/  @P0 ATOMS.AND RZ, [UR8+0x14], R2 ;  /* 0x00001402ffff098c */ /* 0x0003e2000a800008 */
[----:B--2---:R-:W-:-:S05]  /*4590*/  IMAD.U32 R0, RZ, RZ, UR6 ;  /* 0x00000006ff007e24 */ /* 0x004fca000f8e00ff */
[----:B------:R1:W-:Y:S01]  /*45a0*/  @P0 ATOMS.AND RZ, [UR8+0x18], R0 ;  /* 0x00001800ffff098c */ /* 0x0003e2000a800008 */
[----:B------:R-:W-:Y:S05]  /*45b0*/  BRA `(.L_x_83) ;  /* 0x0000000000147947 */ /* 0x000fea0003800000 */
.L_x_82:
[----:B------:R-:W-:Y:S02]  /*45c0*/  MOV R2, 0x45e0 ;  /* 0x000045e000027802 */ /* 0x000fe40000000f00 */
[----:B---3-5:R-:W-:Y:S05]  /*45d0*/  CALL.REL.NOINC `($__internal_0_$__cuda_sm10x_tcgen05_guardrail_trap_col_being_dealloced_not_returned_by_alloc) ;  /* 0x0000005400987944 */ /* 0x028fea0003c00000 */
[----:B------:R-:W-:Y:S05]  /*45e0*/  BRA `(.L_x_83) ;  /* 0x0000000000087947 */ /* 0x000fea0003800000 */
.L_x_81:
[----:B------:R-:W-:Y:S02]  /*45f0*/  MOV R2, 0x4610 ;  /* 0x0000461000027802 */ /* 0x000fe40000000f00 */
[----:B---3-5:R-:W-:Y:S05]  /*4600*/  CALL.REL.NOINC `($__internal_2_$__cuda_sm10x_tcgen05_guardrail_trap_unallocated_columns_being_dealloced) ;  /* 0x0000005400a47944 */ /* 0x028fea0003c00000 */
.L_x_83:
[----:B------:R-:W-:Y:S01]  /*4610*/  NOP ;  /* 0x0000000000007918 */ /* 0x000fe20000000000 */
[----:B------:R-:W-:Y:S05]  /*4620*/  EXIT ;  /* 0x000000000000794d */ /* 0x000fea0003800000 */
.L_x_54:
[----:B------:R-:W-:-:S09]  /*4630*/  UISETP.NE.OR UP0, UPT, UR25, 0x3, !UP3 ;  /* 0x000000031900788c */ /* 0x000fd2000df05670 */
[----:B------:R-:W-:Y:S05]  /*4640*/  BRA.U UP0, `(.L_x_84) ;  /* 0x0000001100b87547 */ /* 0x000fea000b800000 */
[----:B------:R-:W1:Y:S01]  /*4650*/  LDCU UR31, c[0x0][0x370] ;  /* 0x00006e00ff1f77ac */ /* 0x000e620008000800 */
[----:B------:R-:W2:Y:S01]  /*4660*/  LDC.64 R16, c[0x0][0x348] ;  /* 0x0000d200ff107b82 */ /* 0x000ea20000000a00 */
[----:B------:R-:W-:Y:S02]  /*4670*/  HFMA2 R13, -RZ, RZ, 0, 0 ;  /* 0x00000000ff0d7431 */ /* 0x000fe400000001ff */
[----:B------:R-:W-:Y:S01]  /*4680*/  IMAD.MOV.U32 R15, RZ, RZ, 0x1 ;  /* 0x00000001ff0f7424 */ /* 0x000fe200078e00ff */
[----:B------:R-:W1:Y:S01]  /*4690*/  LDCU.128 UR48, c[0x0][0xb10] ;  /* 0x00016200ff3077ac */ /* 0x000e620008000c00 */
[----:B------:R-:W-:Y:S01]  /*46a0*/  IMAD.MOV.U32 R14, RZ, RZ, RZ ;  /* 0x000000ffff0e7224 */ /* 0x000fe200078e00ff */
[----:B------:R-:W-:Y:S01]  /*46b0*/  MOV R7, 0x1000 ;  /* 0x0000100000077802 */ /* 0x000fe20000000f00 */
[----:B------:R-:W3:Y:S01]  /*46c0*/  LDCU UR30, c[0x0][0x374] ;  /* 0x00006e80ff1e77ac */ /* 0x000ee20008000800 */
[----:B------:R-:W4:Y:S01]  /*46d0*/  LDC.64 R2, c[0x0][0x888] ;  /* 0x00022200ff027b82 */ /* 0x000f220000000a00 */
[----:B------:R-:W3:Y:S01]  /*46e0*/  LDCU UR15, c[0x0][0xb0c] ;  /* 0x00016180ff0f77ac */ /* 0x000ee20008000800 */
[----:B------:R-:W2:Y:S06]  /*46f0*/  LDCU UR46, c[0x0][0xb20] ;  /* 0x00016400ff2e77ac */ /* 0x000eac0008000800 */
[----:B------:R-:W4:Y:S01]  /*4700*/  LDC.64 R4, c[0x0][0x890] ;  /* 0x00022400ff047b82 */ /* 0x000f220000000a00 */
[----:B------:R-:W2:Y:S01]  /*4710*/  LDCU UR4, c[0x0][0xb30] ;  /* 0x00016600ff0477ac */ /* 0x000ea20008000800 */
[----:B------:R-:W-:Y:S01]  /*4720*/  UMOV UR21, 0x400 ;  /* 0x0000040000157882 */ /* 0x000fe20000000000 */
[----:B-1----:R-:W-:-:S02]  /*4730*/  UIMAD.WIDE.U32 UR6, UR31, UR48, URZ ;  /* 0x000000301f0672a5 */ /* 0x002fc4000f8e00ff */
[----:B---3--:R-:W-:Y:S02]  /*4740*/  UIMAD.WIDE.U32 UR8, UR30, UR51, URZ ;  /* 0x000000331e0872a5 */ /* 0x008fe4000f8e00ff */
[----:B------:R-:W-:Y:S02]  /*4750*/  ULEA UR21, UR47, UR21, 0x18 ;  /* 0x000000152f157291 */ /* 0x000fe4000f8ec0ff */
[----:B------:R-:W-:Y:S02]  /*4760*/  UPLOP3.LUT UP2, UPT, UPT, UPT, UPT, 0x40, 0x4 ;  /* 0x000000000004789c */ /* 0x000fe40003f4e870 */
[----:B------:R-:W-:Y:S01]  /*4770*/  UIADD3 UR37, UPT, UPT, UR21, 0x48, URZ ;  /* 0x0000004815257890 */ /* 0x000fe2000fffe0ff */
[----:B------:R-:W-:Y:S01]  /*4780*/  UMOV UR6, UR7 ;  /* 0x0000000700067c82 */ /* 0x000fe20008000000 */
[----:B------:R-:W-:Y:S01]  /*4790*/  UMOV UR38, UR9 ;  /* 0x0000000900267c82 */ /* 0x000fe20008000000 */
[----:B------:R-:W-:Y:S02]  /*47a0*/  UISETP.GE.AND UP0, UPT, UR45, 0x1, UPT ;  /* 0x000000012d00788c */ /* 0x000fe4000bf06270 */
[----:B------:R-:W-:Y:S01]  /*47b0*/  UISETP.NE.AND UP4, UPT, UR45, 0x1, UPT ;  /* 0x000000012d00788c */ /* 0x000fe2000bf85270 */
[----:B------:R-:W1:Y:S01]  /*47c0*/  LDCU.64 UR22, c[0x0][0xb28] ;  /* 0x00016500ff1677ac */ /* 0x000e620008000a00 */
[----:B------:R-:W-:-:S02]  /*47d0*/  UISETP.NE.AND UP6, UPT, UR15, 0x1, UPT ;  /* 0x000000010f00788c */ /* 0x000fc4000bfc5270 */
[----:B------:R-:W-:Y:S02]  /*47e0*/  UISETP.NE.AND UP5, UPT, UR50, 0x1, UPT ;  /* 0x000000013200788c */ /* 0x000fe4000bfa5270 */
[----:B------:R-:W-:Y:S02]  /*47f0*/  UIADD3 UR41, UPT, UPT, UR21, 0x30, URZ ;  /* 0x0000003015297890 */ /* 0x000fe4000fffe0ff */
[----:B------:R-:W-:Y:S02]  /*4800*/  UIADD3 UR33, UPT, UPT, UR21, 0x38, URZ ;  /* 0x0000003815217890 */ /* 0x000fe4000fffe0ff */
[----:B------:R-:W-:Y:S02]  /*4810*/  UIADD3 UR25, UPT, UPT, UR21, 0x40, URZ ;  /* 0x0000004015197890 */ /* 0x000fe4000fffe0ff */
[----:B------:R-:W-:Y:S02]  /*4820*/  UPRMT UR37, UR47, 0x654, UR37 ;  /* 0x000006542f257896 */ /* 0x000fe40008000025 */
[----:B------:R-:W-:-:S02]  /*4830*/  USHF.R.U32.HI UR39, URZ, UR49, UR6 ;  /* 0x00000031ff277299 */ /* 0x000fc40008011606 */
[----:B--2---:R-:W-:Y:S02]  /*4840*/  USHF.R.U32.HI UR38, URZ, UR46, UR38 ;  /* 0x0000002eff267299 */ /* 0x004fe40008011626 */
[----:B------:R-:W-:-:S11]  /*4850*/  UISETP.NE.AND UP3, UPT, UR4, 0x1, UPT ;  /* 0x000000010400788c */ /* 0x000fd6000bf65270 */
.L_x_95:
[C---:B------:R-:W-:Y:S02]  /*4860*/  LEA R12, R14.reuse, UR21, 0x3 ;  /* 0x000000150e0c7c11 */ /* 0x040fe4000f8e18ff */
[----:B------:R-:W-:Y:S02]  /*4870*/  SHF.L.U32 R0, R13, 0x1f, RZ ;  /* 0x0000001f0d007819 */ /* 0x000fe400000006ff */
[----:B------:R-:W-:Y:S02]  /*4880*/  LEA R8, R14, UR21, 0x4 ;  /* 0x000000150e087c11 */ /* 0x000fe4000f8e20ff */
[----:B--2---:R-:W2:Y:S02]  /*4890*/  SYNCS.PHASECHK.TRANS64.TRYWAIT P0, [R12+URZ+0x80], R0 ;  /* 0x000080000c0075a7 */ /* 0x004ea400080011ff */
[----:B--2---:R-:W-:Y:S05]  /*48a0*/  @!P0 BRA `(.L_x_85) ;  /* 0x0000004c00948947 */ /* 0x004fea0003800000 */
.L_x_176:
[----:B------:R-:W3:Y:S01]  /*48b0*/  LDS.128 R8, [R8+0x110] ;  /* 0x0001100008087984 */ /* 0x000ee20000000c00 */
[----:B------:R-:W-:Y:S01]  /*48c0*/  UISETP.GE.AND UP0, UPT, UR45, 0x1, UPT ;  /* 0x000000012d00788c */ /* 0x000fe2000bf06270 */
[----:B------:R-:W-:Y:S01]  /*48d0*/  @!PT LDS RZ, [RZ] ;  /* 0x00000000fffff984 */ /* 0x000fe20000000800 */
[----:B------:R-:W-:Y:S01]  /*48e0*/  @!PT LDS RZ, [RZ] ;  /* 0x00000000fffff984 */ /* 0x000fe20000000800 */
[----:B------:R-:W-:Y:S01]  /*48f0*/  @!PT LDS RZ, [RZ] ;  /* 0x00000000fffff984 */ /* 0x000fe20000000800 */
[----:B------:R-:W-:Y:S01]  /*4900*/  @!PT LDS RZ, [RZ] ;  /* 0x00000000fffff984 */ /* 0x000fe20000000800 */
[----:B------:R1:W-:Y:S06]  /*4910*/  MEMBAR.ALL.CTA ;  /* 0x0000000000007992 */ /* 0x0003ec0000008000 */
[----:B-1----:R-:W1:Y:S01]  /*4920*/  FENCE.VIEW.ASYNC.S ;  /* 0x00000000000073c6 */ /* 0x002e620000000000 */
[----:B---3--:R-:W-:Y:S11]  /*4930*/  LOP3.LUT P0, RZ, R10, 0x1, RZ, 0xc0, !PT ;  /* 0x000000010aff7812 */ /* 0x008ff6000780c0ff */
[----:B------:R-:W-:Y:S02]  /*4940*/  @!UPT UIADD3 URZ, UPT, UPT, URZ, URZ, URZ ;  /* 0x000000fffffff290 */ /* 0x000fe4000fffe0ff */
[----:B-1----:R-:W-:Y:S01]  /*4950*/  VOTEU.ANY UP1, P0 ;  /* 0x0000000000ff7886 */ /* 0x002fe20000020100 */
[----:B------:R-:W-:Y:S11]  /*4960*/  PLOP3.LUT P0, PT, PT, PT, UP1, 0x80, 0x8 ;  /* 0x000000000008781c */ /* 0x000ff60003f0f018 */
[----:B------:R-:W-:Y:S02]  /*4970*/  @!UPT UIADD3 URZ, UPT, UPT, URZ, URZ, URZ ;  /* 0x000000fffffff290 */ /* 0x000fe4000fffe0ff */
[----:B--2---:R-:W-:Y:S02]  /*4980*/  @P0 SHF.R.U32.HI R0, RZ, 0x10, R9 ;  /* 0x00000010ff000819 */ /* 0x004fe40000011609 */
[----:B------:R-:W-:Y:S02]  /*4990*/  @P0 MOV R6, R8 ;  /* 0x0000000800060202 */ /* 0x000fe40000000f00 */
[----:B------:R-:W-:Y:S01]  /*49a0*/  @P0 R2UR UR4, R0 ;  /* 0x00000000000402ca */ /* 0x000fe200000e0000 */
[----:B------:R-:W-:Y:S01]  /*49b0*/  VIADD R0, R12, 0x90 ;  /* 0x000000900c007836 */ /* 0x000fe20000000000 */
[----:B------:R-:W-:Y:S02]  /*49c0*/  @P0 LOP3.LUT R8, R9, 0xffff, RZ, 0xc0, !PT ;  /* 0x0000ffff09080812 */ /* 0x000fe400078ec0ff */
[----:B------:R-:W-:Y:S02]  /*49d0*/  @P0 R2UR UR6, R6 ;  /* 0x00000000060602ca */ /* 0x000fe400000e0000 */
[----:B------:R-:W-:Y:S02]  /*49e0*/  PRMT R0, RZ, 0x654, R0 ;  /* 0x00000654ff007816 */ /* 0x000fe40000000000 */
[----:B------:R-:W-:Y:S02]  /*49f0*/  @P0 R2UR UR5, R8 ;  /* 0x00000000080502ca */ /* 0x000fe400000e0000 */
[----:B------:R1:W-:Y:S03]  /*4a00*/  SYNCS.ARRIVE.TRANS64.RED.A1T0 RZ, [R0+URZ], RZ ;  /* 0x000000ff00ff79a7 */ /* 0x0003e600081004ff */
[----:B------:R-:W-:Y:S04]  /*4a10*/  @UP1 UMOV UR29, UR4 ;  /* 0x00000004001d1c82 */ /* 0x000fe80008000000 */
[----:B------:R-:W-:Y:S04]  /*4a20*/  @UP1 UMOV UR14, UR6 ;  /* 0x00000006000e1c82 */ /* 0x000fe80008000000 */
[----:B------:R-:W-:Y:S01]  /*4a30*/  @UP1 UMOV UR13, UR5 ;  /* 0x00000005000d1c82 */ /* 0x000fe20008000000 */
[----:B------:R-:W-:Y:S05]  /*4a40*/  BRA.U !UP0, `(.L_x_86) ;  /* 0x0000000108a47547 */ /* 0x000fea000b800000 */
[----:B------:R-:W-:Y:S02]  /*4a50*/  UIMAD.WIDE.U32 UR16, UR13, UR51, URZ ;  /* 0x000000330d1072a5 */ /* 0x000fe4000f8e00ff */
[----:B------:R-:W-:Y:S02]  /*4a60*/  UIMAD.WIDE.U32 UR18, UR14, UR48, URZ ;  /* 0x000000300e1272a5 */ /* 0x000fe4000f8e00ff */
[----:B------:R-:W-:Y:S02]  /*4a70*/  USEL UR4, UR30, UR38, !UP5 ;  /* 0x000000261e047287 */ /* 0x000fe4000e800000 */
[----:B------:R-:W-:Y:S02]  /*4a80*/  USEL UR7, UR31, UR39, !UP6 ;  /* 0x000000271f077287 */ /* 0x000fe4000f000000 */
[----:B------:R-:W-:Y:S02]  /*4a90*/  UIMAD.WIDE.U32 UR8, UR4, UR22, URZ ;  /* 0x00000016040872a5 */ /* 0x000fe4000f8e00ff */
[----:B------:R-:W-:Y:S01]  /*4aa0*/  UIMAD.WIDE.U32 UR10, UR7, UR22, URZ ;  /* 0x00000016070a72a5 */ /* 0x000fe2000f8e00ff */
[----:B------:R-:W-:Y:S02]  /*4ab0*/  UMOV UR5, UR17 ;  /* 0x0000001100057c82 */ /* 0x000fe40008000000 */
[----:B------:R-:W-:Y:S03]  /*4ac0*/  USHF.R.U32.HI UR6, URZ, UR46, UR5 ;  /* 0x0000002eff067299 */ /* 0x000fe60008011605 */
[----:B------:R-:W-:Y:S01]  /*4ad0*/  UMOV UR5, UR19 ;  /* 0x0000001300057c82 */ /* 0x000fe20008000000 */
[----:B------:R-:W-:Y:S02]  /*4ae0*/  USEL UR6, UR13, UR6, !UP5 ;  /* 0x000000060d067287 */ /* 0x000fe4000e800000 */
[----:B------:R-:W-:Y:S03]  /*4af0*/  USHF.R.U32.HI UR12, URZ, UR49, UR5 ;  /* 0x00000031ff0c7299 */ /* 0x000fe60008011605 */
[----:B------:R-:W-:Y:S02]  /*4b00*/  UMOV UR5, UR9 ;  /* 0x0000000900057c82 */ /* 0x000fe40008000000 */
[----:B------:R-:W-:Y:S03]  /*4b10*/  @UP4 USHF.R.U32.HI UR4, URZ, UR23, UR5 ;  /* 0x00000017ff044299 */ /* 0x000fe60008011605 */
[----:B------:R-:W-:Y:S01]  /*4b20*/  UMOV UR5, UR11 ;  /* 0x0000000b00057c82 */ /* 0x000fe20008000000 */
[----:B------:R-:W-:Y:S02]  /*4b30*/  UIMAD UR4, UR45, UR4, URZ ;  /* 0x000000042d0472a4 */ /* 0x000fe4000f8e02ff */
[----:B------:R-:W-:Y:S02]  /*4b40*/  @UP4 USHF.R.U32.HI UR7, URZ, UR23, UR5 ;  /* 0x00000017ff074299 */ /* 0x000fe40008011605 */
[----:B------:R-:W-:Y:S02]  /*4b50*/  UIMAD.WIDE.U32 UR10, UR6, UR22, URZ ;  /* 0x00000016060a72a5 */ /* 0x000fe4000f8e00ff */
[----:B------:R-:W-:Y:S02]  /*4b60*/  USEL UR5, UR14, UR12, !UP6 ;  /* 0x0000000c0e057287 */ /* 0x000fe4000f000000 */
[----:B------:R-:W-:Y:S02]  /*4b70*/  UIMAD UR8, UR45, UR7, URZ ;  /* 0x000000072d0872a4 */ /* 0x000fe4000f8e02ff */
[----:B------:R-:W-:Y:S03]  /*4b80*/  UISETP.GE.AND UP0, UPT, UR6, UR4, UPT ;  /* 0x000000040600728c */ /* 0x000fe6000bf06270 */
[----:B------:R-:W-:Y:S01]  /*4b90*/  UMOV UR4, UR11 ;  /* 0x0000000b00047c82 */ /* 0x000fe20008000000 */
[----:B------:R-:W-:Y:S02]  /*4ba0*/  UISETP.GE.OR UP0, UPT, UR5, UR8, UP0 ;  /* 0x000000080500728c */ /* 0x000fe40008706670 */
[----:B------:R-:W-:Y:S02]  /*4bb0*/  USHF.R.U32.HI UR4, URZ, UR23, UR4 ;  /* 0x00000017ff047299 */ /* 0x000fe40008011604 */
[----:B------:R-:W-:Y:S02]  /*4bc0*/  UIMAD.WIDE.U32 UR8, UR5, UR22, URZ ;  /* 0x00000016050872a5 */ /* 0x000fe4000f8e00ff */
[----:B------:R-:W-:Y:S04]  /*4bd0*/  USEL UR10, UR6, UR4, !UP4 ;  /* 0x00000004060a7287 */ /* 0x000fe8000e000000 */
[----:B------:R-:W-:Y:S01]  /*4be0*/  UIADD3 UR11, UPT, UPT, -UR10, URZ, URZ ;  /* 0x000000ff0a0b7290 */ /* 0x000fe2000fffe1ff */
[----:B------:R-:W-:Y:S02]  /*4bf0*/  @!UP0 UMOV UR4, UR9 ;  /* 0x0000000900048c82 */ /* 0x000fe40008000000 */
[----:B------:R-:W-:Y:S02]  /*4c00*/  @!UP0 USHF.R.U32.HI UR4, URZ, UR23, UR4 ;  /* 0x00000017ff048299 */ /* 0x000fe40008011604 */
[----:B------:R-:W-:Y:S02]  /*4c10*/  UIMAD UR8, UR45, UR11, UR6 ;  /* 0x0000000b2d0872a4 */ /* 0x000fe4000f8e0206 */
[----:B------:R-:W-:Y:S04]  /*4c20*/  @!UP0 USEL UR4, UR5, UR4, !UP4 ;  /* 0x0000000405048287 */ /* 0x000fe8000e000000 */
[----:B------:R-:W-:Y:S02]  /*4c30*/  @!UP0 UIMAD UR7, UR7, UR8, UR4 ;  /* 0x00000008070782a4 */ /* 0x000fe4000f8e0204 */
[----:B------:R-:W-:Y:S02]  /*4c40*/  @!UP0 UIADD3 UR9, UPT, UPT, UR10, -UR4, URZ ;  /* 0x800000040a098290 */ /* 0x000fe4000fffe0ff */
[----:B------:R-:W-:Y:S02]  /*4c50*/  UIADD3 UR8, UPT, UPT, -UR6, URZ, URZ ;  /* 0x000000ff06087290 */ /* 0x000fe4000fffe1ff */
[----:B------:R-:W-:Y:S02]  /*4c60*/  UIADD3 UR4, UPT, UPT, -UR5, URZ, URZ ;  /* 0x000000ff05047290 */ /* 0x000fe4000fffe1ff */
[----:B------:R-:W-:Y:S03]  /*4c70*/  @!UP0 UIMAD UR6, UR9, UR45, UR5 ;  /* 0x0000002d090682a4 */ /* 0x000fe6000f8e0205 */
[----:B------:R-:W-:Y:S01]  /*4c80*/  @!UP0 UMOV UR5, UR7 ;  /* 0x0000000700058c82 */ /* 0x000fe20008000000 */
[----:B------:R-:W-:Y:S02]  /*4c90*/  UIMAD UR7, UR15, UR4, UR14 ;  /* 0x000000040f0772a4 */ /* 0x000fe4000f8e020e */
[----:B------:R-:W-:Y:S02]  /*4ca0*/  UIMAD UR4, UR50, UR8, UR13 ;  /* 0x00000008320472a4 */ /* 0x000fe4000f8e020d */
[----:B------:R-:W-:Y:S02]  /*4cb0*/  UIMAD UR14, UR5, UR15, UR7 ;  /* 0x0000000f050e72a4 */ /* 0x000fe4000f8e0207 */
[----:B------:R-:W-:Y:S11]  /*4cc0*/  UIMAD UR13, UR6, UR50, UR4 ;  /* 0x00000032060d72a4 */ /* 0x000ff6000f8e0204 */
[----:B------:R-:W-:Y:S01]  /*4cd0*/  @!UPT UIADD3 URZ, UPT, UPT, URZ, URZ, URZ ;  /* 0x000000fffffff290 */ /* 0x000fe2000fffe0ff */
.L_x_86:
[----:B------:R-:W2:Y:S01]  /*4ce0*/  @!UP3 LDCU.128 UR8, c[0x0][0xb10] ;  /* 0x00016200ff08b7ac */ /* 0x000ea20008000c00 */
[C---:B----4-:R-:W-:Y:S02]  /*4cf0*/  ISETP.NE.U32.AND P1, PT, R4.reuse, RZ, PT ;  /* 0x000000ff0400720c */ /* 0x050fe40003f25070 */
[----:B------:R-:W-:Y:S02]  /*4d00*/  ISETP.NE.U32.AND P0, PT, R4, RZ, PT ;  /* 0x000000ff0400720c */ /* 0x000fe40003f05070 */
[C---:B------:R-:W-:Y:S02]  /*4d10*/  ISETP.NE.AND.EX P1, PT, R5.reuse, RZ, PT, P1 ;  /* 0x000000ff0500720c */ /* 0x040fe40003f25310 */
[----:B------:R-:W-:Y:S01]  /*4d20*/  ISETP.NE.AND.EX P0, PT, R5, RZ, PT, P0 ;  /* 0x000000ff0500720c */ /* 0x000fe20003f05300 */
[----:B------:R-:W3:Y:S01]  /*4d30*/  @!UP3 LDCU UR5, c[0x0][0xb0c] ;  /* 0x00016180ff05b7ac */ /* 0x000ee20008000800 */
[----:B------:R-:W-:Y:S01]  /*4d40*/  SHF.L.U32 R9, R15, 0x1f, RZ ;  /* 0x0000001f0f097819 */ /* 0x000fe200000006ff */
[----:B------:R-:W-:Y:S02]  /*4d50*/  USHF.L.U32 UR42, UR28, 0x7, URZ ;  /* 0x000000071c2a7899 */ /* 0x000fe400080006ff */
[----:B------:R-:W-:Y:S02]  /*4d60*/  USHF.L.U32 UR43, UR20, 0x6, URZ ;  /* 0x00000006142b7899 */ /* 0x000fe400080006ff */
[----:B--2---:R-:W-:Y:S07]  /*4d70*/  UIMAD.WIDE.U32 UR6, UR14, UR8, URZ ;  /* 0x000000080e0672a5 */ /* 0x004fee000f8e00ff */
[----:B------:R-:W-:Y:S01]  /*4d80*/  @!UP3 UMOV UR4, UR7 ;  /* 0x000000070004bc82 */ /* 0x000fe20008000000 */
[----:B---3--:R-:W-:Y:S02]  /*4d90*/  @!UP3 UISETP.NE.AND UP0, UPT, UR5, 0x1, UPT ;  /* 0x000000010500b88c */ /* 0x008fe4000bf05270 */
[----:B------:R-:W-:Y:S02]  /*4da0*/  @!UP3 USHF.R.U32.HI UR4, URZ, UR9, UR4 ;  /* 0x00000009ff04b299 */ /* 0x000fe40008011604 */
[----:B------:R-:W-:Y:S02]  /*4db0*/  UIMAD.WIDE.U32 UR6, UR13, UR11, URZ ;  /* 0x0000000b0d0672a5 */ /* 0x000fe4000f8e00ff */
[----:B------:R-:W-:Y:S02]  /*4dc0*/  @!UP3 USEL UR8, UR14, UR4, !UP0 ;  /* 0x000000040e08b287 */ /* 0x000fe4000c000000 */
[----:B------:R-:W-:Y:S03]  /*4dd0*/  @!UP3 UISETP.NE.AND UP0, UPT, UR10, 0x1, UPT ;  /* 0x000000010a00b88c */ /* 0x000fe6000bf05270 */
[----:B------:R-:W-:Y:S02]  /*4de0*/  @!UP3 UMOV UR6, UR7 ;  /* 0x000000070006bc82 */ /* 0x000fe40008000000 */
[----:B------:R-:W2:Y:S02]  /*4df0*/  @!UP3 LDCU UR4, c[0x0][0xb20] ;  /* 0x00016400ff04b7ac */ /* 0x000ea40008000800 */
[----:B--2---:R-:W-:Y:S04]  /*4e00*/  @!UP3 USHF.R.U32.HI UR6, URZ, UR4, UR6 ;  /* 0x00000004ff06b299 */ /* 0x004fe80008011606 */
[----:B------:R-:W-:Y:S04]  /*4e10*/  @!UP3 USEL UR6, UR13, UR6, !UP0 ;  /* 0x000000060d06b287 */ /* 0x000fe8000c000000 */
[----:B------:R-:W-:Y:S02]  /*4e20*/  @!UP3 UIADD3 UR4, UPT, UPT, -UR8, UR6, URZ ;  /* 0x000000060804b290 */ /* 0x000fe4000fffe1ff */
[----:B------:R-:W-:Y:S02]  /*4e30*/  @!UP3 UIADD3 UR6, UPT, UPT, UR8, -UR6, URZ ;  /* 0x800000060806b290 */ /* 0x000fe4000fffe0ff */
[----:B------:R-:W-:Y:S02]  /*4e40*/  @!UP3 UIMAD UR14, UR4, UR5, UR14 ;  /* 0x00000005040eb2a4 */ /* 0x000fe4000f8e020e */
[----:B------:R-:W-:Y:S01]  /*4e50*/  @!UP3 UIMAD UR13, UR6, UR10, UR13 ;  /* 0x0000000a060db2a4 */ /* 0x000fe2000f8e020d */
[----:B------:R-:W-:Y:S11]  /*4e60*/  BRA.U UP2, `(.L_x_87) ;  /* 0x0000000102107547 */ /* 0x000ff6000b800000 */
[----:B------:R-:W-:Y:S04]  /*4e70*/  MOV R6, UR52 ;  /* 0x0000003400067c02 */ /* 0x000fe80008000f00 */
[----:B------:R-:W-:Y:S04]  /*4e80*/  SHF.L.U32 R6, R6, 0x1f, RZ ;  /* 0x0000001f06067819 */ /* 0x000fe800000006ff */
[----:B------:R-:W2:Y:S02]  /*4e90*/  SYNCS.PHASECHK.TRANS64.TRYWAIT P2, [UR21+0x78], R6 ;  /* 0x00007806ff0075a7 */ /* 0x000ea40008041115 */
[----:B--2---:R-:W-:Y:S05]  /*4ea0*/  @!P2 BRA `(.L_x_88) ;  /* 0x000000480028a947 */ /* 0x004fea0003800000 */
.L_x_87:
[----:B------:R-:W-:Y:S05]  /*4eb0*/  @!P1 BRA `(.L_x_89) ;  /* 0x0000000000309947 */ /* 0x000fea0003800000 */
[----:B------:R-:W-:Y:S01]  /*4ec0*/  ISETP.NE.U32.AND P1, PT, R2, RZ, PT ;  /* 0x000000ff0200720c */ /* 0x000fe20003f25070 */
[----:B------:R-:W2:Y:S01]  /*4ed0*/  LDCU.64 UR4, c[0x0][0x358] ;  /* 0x00006b00ff0477ac */ /* 0x000ea20008000a00 */
[----:B------:R-:W-:Y:S02]  /*4ee0*/  IMAD.MOV.U32 R50, RZ, RZ, 0x1 ;  /* 0x00000001ff327424 */ /* 0x000fe400078e00ff */
[----:B------:R-:W-:Y:S11]  /*4ef0*/  ISETP.NE.AND.EX P1, PT, R3, RZ, PT, P1 ;  /* 0x000000ff0300720c */ /* 0x000ff60003f25310 */
[----:B------:R-:W-:Y:S02]  /*4f00*/  @!UPT UIADD3 URZ, UPT, UPT, URZ, URZ, URZ ;  /* 0x000000fffffff290 */ /* 0x000fe4000fffe0ff */
[----:B------:R-:W3:Y:S01]  /*4f10*/  @P1 LDC.64 R10, c[0x0][0x888] ;  /* 0x00022200ff0a1b82 */ /* 0x000ee20000000a00 */
[----:B-1----:R-:W-:Y:S04]  /*4f20*/  @P1 IMAD R0, R4, UR36, RZ ;  /* 0x0000002404001c24 */ /* 0x002fe8000f8e02ff */
[----:B---3--:R-:W-:Y:S04]  /*4f30*/  @P1 IMAD.WIDE R10, R0, 0x4, R10 ;  /* 0x00000004000a1825 */ /* 0x008fe800078e020a */
[----:B------:R-:W-:Y:S01]  /*4f40*/  HFMA2 R0, -RZ, RZ, 0, 5.9604644775390625e-08 ;  /* 0x00000001ff007431 */ /* 0x000fe200000001ff */
[----:B--2--5:R2:W5:Y:S04]  /*4f50*/  @P1 LDG.E R27, desc[UR4][R10.64] ;  /* 0x000000040a1b1981 */ /* 0x024568000c1e1900 */
[----:B------:R-:W-:Y:S01]  /*4f60*/  @!P1 PRMT R50, R0, 0x7610, R50 ;  /* 0x0000761000329816 */ /* 0x000fe20000000032 */
[----:B--2---:R-:W3:Y:S06]  /*4f70*/  @!P1 LDC R27, c[0x0][0x880] ;  /* 0x00022000ff1b9b82 */ /* 0x004eec0000000800 */
.L_x_89:
[----:B---3-5:R-:W-:Y:S01]  /*4f80*/  @!P0 FSETP.EQ.AND P1, PT, R27, RZ, PT ;  /* 0x000000ff1b00820b */ /* 0x028fe20003f22000 */
[----:B------:R-:W-:Y:S01]  /*4f90*/  @!UPT UIADD3 URZ, UPT, UPT, URZ, URZ, URZ ;  /* 0x000000fffffff290 */ /* 0x000fe2000fffe0ff */
[----:B------:R-:W-:Y:S11]  /*4fa0*/  @!P0 BRA `(.L_x_90) ;  /* 0x0000000000188947 */ /* 0x000ff60003800000 */
[----:B------:R-:W-:Y:S02]  /*4fb0*/  LOP3.LUT P0, RZ, R50, 0xff, RZ, 0xc0, !PT ;  /* 0x000000ff32ff7812 */ /* 0x000fe4000780c0ff */
[----:B------:R-:W-:Y:S04]  /*4fc0*/  ISETP.NE.U32.AND P1, PT, R2, RZ, PT ;  /* 0x000000ff0200720c */ /* 0x000fe80003f25070 */
[----:B------:R-:W-:Y:S04]  /*4fd0*/  ISETP.NE.AND.EX P1, PT, R3, RZ, PT, P1 ;  /* 0x000000ff0300720c */ /* 0x000fe80003f25310 */
[----:B------:R-:W-:Y:S03]  /*4fe0*/  PLOP3.LUT P1, PT, P1, PT, PT, 0x8, 0x80 ;  /* 0x000000000080781c */ /* 0x000fe60000f2e170 */
[----:B------:R-:W-:Y:S11]  /*4ff0*/  @P0 FSETP.EQ.AND P1, PT, R27, RZ, PT ;  /* 0x000000ff1b00020b */ /* 0x000ff60003f22000 */
[----:B------:R-:W-:Y:S02]  /*5000*/  @!UPT UIADD3 URZ, UPT, UPT, URZ, URZ, URZ ;  /* 0x000000fffffff290 */ /* 0x000fe4000fffe0ff */
.L_x_90:
[----:B------:R-:W2:Y:S01]  /*5010*/  SYNCS.PHASECHK.TRANS64.TRYWAIT P2, [UR21+0x50], R9 ;  /* 0x00005009ff0075a7 */ /* 0x000ea20008041115 */
[----:B------:R-:W-:Y:S04]  /*5020*/  ELECT P0, URZ, PT ;  /* 0x0000000000ff782f */ /* 0x000fe80003800000 */
[----:B------:R-:W-:Y:S11]  /*5030*/  PLOP3.LUT P1, PT, P1, P0, PT, 0xf2, 0x2f ;  /* 0x00000000002f781c */ /* 0x000ff60000f21e72 */
[----:B------:R-:W-:Y:S02]  /*5040*/  @!UPT UIADD3 URZ, UPT, UPT, URZ, URZ, URZ ;  /* 0x000000fffffff290 */ /* 0x000fe4000fffe0ff */
[----:B------:R-:W-:Y:S05]  /*5050*/  @!P1 IADD3 R8, P0, PT, R16, 0x580, RZ ;  /* 0x0000058010089810 */ /* 0x000fea0007f1e0ff */
[----:B-1----:R-:W-:Y:S01]  /*5060*/  @!P1 IMAD.X R6, RZ, RZ, R17, P0 ;  /* 0x000000ffff069224 */ /* 0x002fe200000e0611 */
[----:B--2---:R-:W-:Y:S07]  /*5070*/  @!P2 BRA `(.L_x_91) ;  /* 0x0000004400cca947 */ /* 0x004fee0003800000 */
.L_x_179:
[----:B------:R-:W-:Y:S01]  /*5080*/  @!P1 R2UR UR5, R8 ;  /* 0x00000000080592ca */ /* 0x000fe200000e0000 */
[----:B------:R-:W-:Y:S01]  /*5090*/  VOTEU.ALL UP0, P1 ;  /* 0x0000000000ff7886 */ /* 0x000fe20000800000 */
[----:B------:R-:W-:Y:S01]  /*50a0*/  @!P1 R2UR UR4, R6 ;  /* 0x00000000060492ca */ /* 0x000fe200000e0000 */
[----:B------:R-:W-:Y:S01]  /*50b0*/  UMOV UR16, 0x0 ;  /* 0x0000000000107882 */ /* 0x000fe20000000000 */
[----:B------:R-:W-:Y:S01]  /*50c0*/  UMOV UR17, 0x10000000 ;  /* 0x1000000000117882 */ /* 0x000fe20000000000 */
[----:B------:R-:W-:Y:S01]  /*50d0*/  UMOV UR44, UR36 ;  /* 0x00000024002c7c82 */ /* 0x000fe20008000000 */
[----:B------:R-:W-:Y:S01]  /*50e0*/  @!UP0 UIADD3 UR40, UPT, UPT, UR21, 0x200, URZ ;  /* 0x0000020015288890 */ /* 0x000fe2000fffe0ff */
[----:B-1----:R-:W-:Y:S01]  /*50f0*/  @!P1 IMAD.MOV.U32 R0, RZ, RZ, 0x1000 ;  /* 0x00001000ff009424 */ /* 0x002fe200078e00ff */
[----:B------:R-:W-:Y:S01]  /*5100*/  @!UP0 UIADD3 UR10, UPT, UPT, UR42, 0x40, URZ ;  /* 0x000000402a0a8890 */ /* 0x000fe2000fffe0ff */
[----:B------:R-:W-:Y:S01]  /*5110*/  @!P1 IADD3 R8, P0, PT, R16, 0x580, RZ ;  /* 0x0000058010089810 */ /* 0x000fe20007f1e0ff */
[----:B------:R-:W-:Y:S01]  /*5120*/  @!UP0 UIADD3 UR8, UPT, UPT, UR21, 0xa00, URZ ;  /* 0x00000a0015088890 */ /* 0x000fe2000fffe0ff */
[----:B------:R-:W-:Y:S02]  /*5130*/  VOTEU.ALL UP0, P1 ;  /* 0x0000000000ff7886 */ /* 0x000fe40000800000 */
[----:B------:R-:W-:Y:S01]  /*5140*/  IMAD.U32 R10, RZ, RZ, UR5 ;  /* 0x00000005ff0a7e24 */ /* 0x000fe2000f8e00ff */
[----:B------:R-:W-:Y:S01]  /*5150*/  UMOV UR9, UR41 ;  /* 0x0000002900097c82 */ /* 0x000fe20008000000 */
[----:B------:R-:W-:Y:S01]  /*5160*/  IMAD.U32 R11, RZ, RZ, UR4 ;  /* 0x00000004ff0b7e24 */ /* 0x000fe2000f8e00ff */
[----:B------:R-:W-:Y:S01]  /*5170*/  UMOV UR11, UR43 ;  /* 0x0000002b000b7c82 */ /* 0x000fe20008000000 */
[----:B------:R-:W-:Y:S01]  /*5180*/  UMOV UR12, UR36 ;  /* 0x00000024000c7c82 */ /* 0x000fe20008000000 */
[----:B------:R-:W-:Y:S01]  /*5190*/  @!P1 R2UR UR4, R10 ;  /* 0x000000000a0492ca */ /* 0x000fe200000e0000 */
[----:B------:R-:W-:Y:S01]  /*51a0*/  UPRMT UR6, UR47, 0x654, UR41 ;  /* 0x000006542f067896 */ /* 0x000fe20008000029 */
[----:B------:R-:W-:Y:S01]  /*51b0*/  @!P1 R2UR UR5, R11 ;  /* 0x000000000b0592ca */ /* 0x000fe200000e0000 */
[----:B------:R-:W-:Y:S11]  /*51c0*/  @!P1 IMAD.X R6, RZ, RZ, R17, P0 ;  /* 0x000000ffff069224 */ /* 0x000ff600000e0611 */
[----:B------:R-:W-:Y:S01]  /*51d0*/  @!UPT UIADD3 URZ, UPT, UPT, URZ, URZ, URZ ;  /* 0x000000fffffff290 */ /* 0x000fe2000fffe0ff */
[----:B------:R1:W-:Y:S01]  /*51e0*/  @!UP0 UTMALDG.3D [UR40], [UR4], desc[UR16] ;  /* 0x00001028040085b4 */ /* 0x0003e20008011000 */
[----:B------:R-:W-:Y:S05]  /*51f0*/  VOTEU.ALL UP0, P1 ;  /* 0x0000000000ff7886 */ /* 0x000fea0000800000 */
[----:B------:R1:W-:Y:S01]  /*5200*/  @!UP0 UTMALDG.3D [UR8], [UR4], desc[UR16] ;  /* 0x00001008040085b4 */ /* 0x0003e20008011000 */
[----:B------:R1:W-:Y:S01]  /*5210*/  @!P1 SYNCS.ARRIVE.TRANS64.RED.A0TR RZ, [UR21+0x30], R0 ;  /* 0x00003000ffff99a7 */ /* 0x0003e20008300415 */
[----:B------:R-:W-:Y:S01]  /*5220*/  SYNCS.ARRIVE.TRANS64.RED.A1T0 RZ, [UR6], RZ ;  /* 0x000000ffffff79a7 */ /* 0x000fe20008100406 */
[----:B------:R-:W2:Y:S02]  /*5230*/  SYNCS.PHASECHK.TRANS64.TRYWAIT P2, [UR21+0x58], R9 ;  /* 0x00005809ff0075a7 */ /* 0x000ea40008041115 */
[----:B-12---:R-:W-:Y:S05]  /*5240*/  @!P2 BRA `(.L_x_92) ;  /* 0x000000440070a947 */ /* 0x006fea0003800000 */
.L_x_181:
        /* <DEDUP_REMOVED lines=10> */
[----:B------:R-:W-:Y:S02]  /*52f0*/  @!UP0 UIADD3 UR10, UPT, UPT, UR42, 0x50, URZ ;  /* 0x000000502a0a8890 */ /* 0x000fe4000fffe0ff */
[----:B------:R-:W-:Y:S01]  /*5300*/  @!UP0 UIADD3 UR8, UPT, UPT, UR21, 0x1a00, URZ ;  /* 0x00001a0015088890 */ /* 0x000fe2000fffe0ff */
[----:B------:R-:W-:Y:S01]  /*5310*/  IMAD.U32 R10, RZ, RZ, UR5 ;  /* 0x00000005ff0a7e24 */ /* 0x000fe2000f8e00ff */
[----:B------:R-:W-:Y:S01]  /*5320*/  VOTEU.ALL UP0, P1 ;  /* 0x0000000000ff7886 */ /* 0x000fe20000800000 */
[----:B------:R-:W-:Y:S01]  /*5330*/  IMAD.U32 R11, RZ, RZ, UR4 ;  /* 0x00000004ff0b7e24 */ /* 0x000fe2000f8e00ff */
[----:B------:R-:W-:Y:S01]  /*5340*/  UMOV UR9, UR33 ;  /* 0x0000002100097c82 */ /* 0x000fe20008000000 */
[----:B------:R-:W-:Y:S01]  /*5350*/  UMOV UR11, UR43 ;  /* 0x0000002b000b7c82 */ /* 0x000fe20008000000 */
[----:B------:R-:W-:Y:S01]  /*5360*/  @!P1 R2UR UR4, R10 ;  /* 0x000000000a0492ca */ /* 0x000fe200000e0000 */
[----:B------:R-:W-:Y:S01]  /*5370*/  UMOV UR12, UR36 ;  /* 0x00000024000c7c82 */ /* 0x000fe20008000000 */
[----:B------:R-:W-:Y:S01]  /*5380*/  @!P1 R2UR UR5, R11 ;  /* 0x000000000b0592ca */ /* 0x000fe200000e0000 */
[----:B------:R-:W-:Y:S01]  /*5390*/  UPRMT UR6, UR47, 0x654, UR33 ;  /* 0x000006542f067896 */ /* 0x000fe20008000021 */
[----:B------:R-:W-:Y:S11]  /*53a0*/  @!P1 IMAD.X R6, RZ, RZ, R17, P0 ;  /* 0x000000ffff069224 */ /* 0x000ff600000e0611 */
[----:B------:R1:W-:Y:S01]  /*53b0*/  @!UP0 UTMALDG.3D [UR32], [UR4], desc[UR16] ;  /* 0x00001020040085b4 */ /* 0x0003e20008011000 */
[----:B------:R-:W-:Y:S05]  /*53c0*/  VOTEU.ALL UP0, P1 ;  /* 0x0000000000ff7886 */ /* 0x000fea0000800000 */
[----:B------:R1:W-:Y:S01]  /*53d0*/  @!UP0 UTMALDG.3D [UR8], [UR4], desc[UR16] ;  /* 0x00001008040085b4 */ /* 0x0003e20008011000 */
[----:B------:R1:W-:Y:S01]  /*53e0*/  @!P1 SYNCS.ARRIVE.TRANS64.RED.A0TR RZ, [UR21+0x38], R0 ;  /* 0x00003800ffff99a7 */ /* 0x0003e20008300415 */
[----:B------:R-:W-:Y:S01]  /*53f0*/  SYNCS.ARRIVE.TRANS64.RED.A1T0 RZ, [UR6], RZ ;  /* 0x000000ffffff79a7 */ /* 0x000fe20008100406 */
[----:B------:R-:W2:Y:S02]  /*5400*/  SYNCS.PHASECHK.TRANS64.TRYWAIT P2, [UR21+0x60], R9 ;  /* 0x00006009ff0075a7 */ /* 0x000ea40008041115 */
[----:B-12---:R-:W-:Y:S05]  /*5410*/  @!P2 BRA `(.L_x_93) ;  /* 0x000000440014a947 */ /* 0x006fea0003800000 */
.L_x_183:
        /* <DEDUP_REMOVED lines=9> */
[----:B------:R-:W-:Y:S01]  /*54b0*/  VIADD R14, R14, 0x1 ;  /* 0x000000010e0e7836 */ /* 0x000fe20000000000 */
        /* <DEDUP_REMOVED lines=10> */
[----:B------:R-:W-:Y:S01]  /*5560*/  UMOV UR12, UR36 ;  /* 0x00000024000c7c82 */ /* 0x000fe20008000000 */
[----:B------:R-:W-:Y:S11]  /*5570*/  UPRMT UR6, UR47, 0x654, UR25 ;  /* 0x000006542f067896 */ /* 0x000ff60008000019 */
[----:B------:R1:W-:Y:S01]  /*5580*/  @!UP0 UTMALDG.3D [UR24], [UR4], desc[UR16] ;  /* 0x00001018040085b4 */ /* 0x0003e20008011000 */
[----:B------:R-:W-:Y:S05]  /*5590*/  VOTEU.ALL UP0, P1 ;  /* 0x0000000000ff7886 */ /* 0x000fea0000800000 */
[----:B------:R1:W-:Y:S01]  /*55a0*/  @!UP0 UTMALDG.3D [UR8], [UR4], desc[UR16] ;  /* 0x00001008040085b4 */ /* 0x0003e20008011000 */
[----:B------:R1:W-:Y:S01]  /*55b0*/  @!P1 SYNCS.ARRIVE.TRANS64.RED.A0TR RZ, [UR21+0x40], R0 ;  /* 0x00004000ffff99a7 */ /* 0x0003e20008300415 */
[----:B------:R-:W-:Y:S01]  /*55c0*/  SYNCS.ARRIVE.TRANS64.RED.A1T0 RZ, [UR6], RZ ;  /* 0x000000ffffff79a7 */ /* 0x000fe20008100406 */
[----:B------:R-:W2:Y:S02]  /*55d0*/  SYNCS.PHASECHK.TRANS64.TRYWAIT P0, [UR21+0x68], R9 ;  /* 0x00006809ff0075a7 */ /* 0x000ea40008001115 */
[----:B-12---:R-:W-:Y:S05]  /*55e0*/  @!P0 BRA `(.L_x_94) ;  /* 0x0000004000b88947 */ /* 0x006fea0003800000 */
.L_x_185:
[----:B------:R-:W-:Y:S01]  /*55f0*/  UPLOP3.LUT UP2, UPT, UPT, UPT, UPT, 0x80, 0x8 ;  /* 0x000000000008789c */ /* 0x000fe20003f4f070 */
[----:B------:R-:W-:Y:S01]  /*5600*/  @!P1 IADD3 R6, P0, PT, R16, 0x580, RZ ;  /* 0x0000058010069810 */ /* 0x000fe20007f1e0ff */
[----:B------:R-:W-:Y:S01]  /*5610*/  UMOV UR6, 0x0 ;  /* 0x0000000000067882 */ /* 0x000fe20000000000 */
[----:B------:R-:W-:Y:S01]  /*5620*/  UMOV UR7, 0x10000000 ;  /* 0x1000000000077882 */ /* 0x000fe20000000000 */
[----:B------:R-:W-:Y:S01]  /*5630*/  VOTEU.ALL UP0, P1 ;  /* 0x0000000000ff7886 */ /* 0x000fe20000800000 */
[----:B------:R-:W-:Y:S01]  /*5640*/  @!P1 R2UR UR5, R6 ;  /* 0x00000000060592ca */ /* 0x000fe200000e0000 */
[----:B-1----:R-:W-:Y:S01]  /*5650*/  @!P1 IMAD.X R0, RZ, RZ, R17, P0 ;  /* 0x000000ffff009224 */ /* 0x002fe200000e0611 */
[----:B------:R-:W-:Y:S01]  /*5660*/  UMOV UR19, UR43 ;  /* 0x0000002b00137c82 */ /* 0x000fe20008000000 */
[----:B------:R-:W-:Y:S01]  /*5670*/  UMOV UR20, UR36 ;  /* 0x0000002400147c82 */ /* 0x000fe20008000000 */
[----:B------:R-:W-:Y:S01]  /*5680*/  @!UP0 UIADD3 UR18, UPT, UPT, UR42, 0x30, URZ ;  /* 0x000000302a128890 */ /* 0x000fe2000fffe0ff */
[----:B------:R-:W-:Y:S01]  /*5690*/  R2UR UR24, R52 ;  /* 0x00000000341872ca */ /* 0x000fe200000e0000 */
[----:B------:R-:W-:Y:S01]  /*56a0*/  @!UP0 UIADD3 UR16, UPT, UPT, UR21, 0x3200, URZ ;  /* 0x0000320015108890 */ /* 0x000fe2000fffe0ff */
[----:B------:R-:W-:Y:S01]  /*56b0*/  @!P1 R2UR UR4, R0 ;  /* 0x00000000000492ca */ /* 0x000fe200000e0000 */
[----:B------:R-:W-:Y:S01]  /*56c0*/  @!UP0 UIADD3 UR17, UPT, UPT, UR21, 0x48, URZ ;  /* 0x0000004815118890 */ /* 0x000fe2000fffe0ff */
[----:B------:R-:W-:Y:S01]  /*56d0*/  ISETP.NE.AND P0, PT, R14, 0x2, PT ;  /* 0x000000020e00780c */ /* 0x000fe20003f05270 */
[----:B------:R-:W-:Y:S01]  /*56e0*/  @!UP0 UIADD3 UR10, UPT, UPT, UR42, 0x70, URZ ;  /* 0x000000702a0a8890 */ /* 0x000fe2000fffe0ff */
[----:B------:R-:W-:Y:S01]  /*56f0*/  LOP3.LUT R15, R15, 0x1, RZ, 0x3c, !PT ;  /* 0x000000010f0f7812 */ /* 0x000fe200078e3cff */
[----:B------:R-:W-:Y:S01]  /*5700*/  @!UP0 UIADD3 UR8, UPT, UPT, UR21, 0x3a00, URZ ;  /* 0x00003a0015088890 */ /* 0x000fe2000fffe0ff */
[----:B------:R-:W-:Y:S01]  /*5710*/  IMAD.U32 R8, RZ, RZ, UR5 ;  /* 0x00000005ff087e24 */ /* 0x000fe2000f8e00ff */
[----:B------:R-:W-:Y:S01]  /*5720*/  VOTEU.ALL UP0, P1 ;  /* 0x0000000000ff7886 */ /* 0x000fe20000800000 */
[----:B------:R-:W-:Y:S01]  /*5730*/  UMOV UR11, UR43 ;  /* 0x0000002b000b7c82 */ /* 0x000fe20008000000 */
[----:B------:R-:W-:Y:S01]  /*5740*/  UMOV UR12, UR36 ;  /* 0x00000024000c7c82 */ /* 0x000fe20008000000 */
[----:B------:R-:W-:Y:S01]  /*5750*/  UMOV UR9, UR17 ;  /* 0x0000001100097c82 */ /* 0x000fe20008000000 */
[----:B------:R-:W-:Y:S01]  /*5760*/  SEL R0, RZ, 0x1, P0 ;  /* 0x00000001ff007807 */ /* 0x000fe20000000000 */
[----:B------:R-:W-:Y:S01]  /*5770*/  UIADD3 UR28, UPT, UPT, UR13, UR24, URZ ;  /* 0x000000180d1c7290 */ /* 0x000fe2000fffe0ff */
[----:B------:R-:W-:Y:S01]  /*5780*/  IMAD.U32 R9, RZ, RZ, UR4 ;  /* 0x00000004ff097e24 */ /* 0x000fe2000f8e00ff */
[----:B------:R-:W-:Y:S01]  /*5790*/  @!P1 R2UR UR4, R8 ;  /* 0x00000000080492ca */ /* 0x000fe200000e0000 */
[----:B------:R-:W-:Y:S01]  /*57a0*/  UMOV UR36, UR29 ;  /* 0x0000001d00247c82 */ /* 0x000fe20008000000 */
[----:B------:R-:W-:Y:S02]  /*57b0*/  LOP3.LUT R13, R13, R0, RZ, 0x3c, !PT ;  /* 0x000000000d0d7212 */ /* 0x000fe400078e3cff */
[----:B------:R-:W-:Y:S02]  /*57c0*/  @!P1 R2UR UR5, R9 ;  /* 0x00000000090592ca */ /* 0x000fe400000e0000 */
[----:B------:R-:W-:Y:S11]  /*57d0*/  SEL R14, R14, RZ, P0 ;  /* 0x000000ff0e0e7207 */ /* 0x000ff60000000000 */
[----:B------:R1:W-:Y:S01]  /*57e0*/  @!UP0 UTMALDG.3D [UR16], [UR4], desc[UR6] ;  /* 0x00000610040085b4 */ /* 0x0003e20008011000 */
[----:B------:R-:W-:Y:S05]  /*57f0*/  VOTEU.ALL UP0, P1 ;  /* 0x0000000000ff7886 */ /* 0x000fea0000800000 */
[----:B------:R2:W-:Y:S01]  /*5800*/  @!UP0 UTMALDG.3D [UR8], [UR4], desc[UR6] ;  /* 0x00000608040085b4 */ /* 0x0005e20008011000 */
[----:B------:R2:W-:Y:S01]  /*5810*/  @!P1 SYNCS.ARRIVE.TRANS64.RED.A0TR RZ, [UR21+0x48], R7 ;  /* 0x00004807ffff99a7 */ /* 0x0005e20008300415 */
[----:B------:R-:W-:Y:S01]  /*5820*/  SYNCS.ARRIVE.TRANS64.RED.A1T0 RZ, [UR37], RZ ;  /* 0x000000ffffff79a7 */ /* 0x000fe20008100425 */
[----:B-1----:R-:W-:Y:S01]  /*5830*/  UIADD3 UR20, UPT, UPT, UR14, UR63, URZ ;  /* 0x0000003f0e147290 */ /* 0x002fe2000fffe0ff */
[----:B------:R-:W-:Y:S11]  /*5840*/  BRA.U UP1, `(.L_x_95) ;  /* 0xfffffff101047547 */ /* 0x000ff6000b83ffff */
[----:B------:R-:W-:-:S04]  /*5850*/  SHF.L.U32 R2, R15, 0x1f, RZ ;  /* 0x0000001f0f027819 */ /* 0x000fc800000006ff */
[----:B------:R-:W1:Y:S02]  /*5860*/  SYNCS.PHASECHK.TRANS64.TRYWAIT P0, [UR21+0x50], R2 ;  /* 0x00005002ff0075a7 */ /* 0x000e640008001115 */
[----:B-1----:R-:W-:Y:S05]  /*5870*/  @!P0 BRA `(.L_x_96) ;  /* 0x00000040002c8947 */ /* 0x002fea0003800000 */
.L_x_187:
[----:B------:R-:W3:Y:S02]  /*5880*/  SYNCS.PHASECHK.TRANS64.TRYWAIT P0, [UR21+0x58], R2 ;  /* 0x00005802ff0075a7 */ /* 0x000ee40008001115 */
[----:B---3--:R-:W-:Y:S05]  /*5890*/  @!P0 BRA `(.L_x_97) ;  /* 0x00000040003c8947 */ /* 0x008fea0003800000 */
.L_x_189:
[----:B------:R-:W3:Y:S02]  /*58a0*/  SYNCS.PHASECHK.TRANS64.TRYWAIT P0, [UR21+0x60], R2 ;  /* 0x00006002ff0075a7 */ /* 0x000ee40008001115 */
[----:B---3--:R-:W-:Y:S05]  /*58b0*/  @!P0 BRA `(.L_x_98) ;  /* 0x00000040004c8947 */ /* 0x008fea0003800000 */
.L_x_191:
[----:B-1----:R-:W-:-:S07]  /*58c0*/  MOV R0, UR21 ;  /* 0x0000001500007c02 */ /* 0x002fce0008000f00 */
.L_x_99:
[----:B-1----:R-:W-:-:S04]  /*58d0*/  SHF.L.U32 R2, R15, 0x1f, RZ ;  /* 0x0000001f0f027819 */ /* 0x002fc800000006ff */
[----:B------:R1:W3:Y:S03]  /*58e0*/  SYNCS.PHASECHK.TRANS64.TRYWAIT P0, [R0+URZ+0x68], R2 ;  /* 0x00006802000075a7 */ /* 0x0002e600080011ff */
[----:B---3--:R-:W-:Y:S05]  /*58f0*/  @!P0 NANOSLEEP.SYNCS 0x989680 ;  /* 0x009896800000895d */ /* 0x008fea0003900000 */
[----:B------:R-:W3:Y:S02]  /*5900*/  @!P0 SYNCS.PHASECHK.TRANS64 P0, [R0+URZ+0x68], R2 ;  /* 0x00006802000085a7 */ /* 0x000ee400080010ff */
[----:B--23--:R-:W-:Y:S05]  /*5910*/  @P0 EXIT ;  /* 0x000000000000094d */ /* 0x00cfea0003800000 */
[----:B------:R-:W-:Y:S05]  /*5920*/  BRA `(.L_x_99) ;  /* 0xfffffffc00e87947 */ /* 0x000fea000383ffff */
.L_x_84:
[----:B------:R-:W-:-:S06]  /*5930*/  UISETP.GE.AND UP0, UPT, UR25, 0x4, UPT ;  /* 0x000000041900788c */ /* 0x000fcc000bf06270 */
[----:B------:R-:W-:-:S13]  /*5940*/  PLOP3.LUT P0, PT, PT, PT, UP0, 0x80, 0x8 ;  /* 0x000000000008781c */ /* 0x000fda0003f0f008 */
[----:B------:R-:W-:Y:S05]  /*5950*/  @!P0 EXIT ;  /* 0x000000000000894d */ /* 0x000fea0003800000 */
[----:B------:R-:W-:Y:S01]  /*5960*/  BAR.SYNC.DEFER_BLOCKING 0x6, 0xa0 ;  /* 0x0182800000007b1d */ /* 0x000fe20000010000 */
[----:B------:R-:W-:Y:S01]  /*5970*/  IMAD.SHL.U32 R49, R61, 0x10, RZ ;  /* 0x000000103d317824 */ /* 0x000fe200078e00ff */
[----:B------:R-:W-:Y:S01]  /*5980*/  CS2R R58, SRZ ;  /* 0x00000000003a7805 */ /* 0x000fe2000001ff00 */
[----:B------:R-:W-:Y:S02]  /*5990*/  IMAD.SHL.U32 R5, R51, 0x200, RZ ;  /* 0x0000020033057824 */ /* 0x000fe400078e00ff */
[----:B------:R-:W-:Y:S01]  /*59a0*/  IMAD.U32 R23, R61, 0x10000, RZ ;  /* 0x000100003d177824 */ /* 0x000fe200078e00ff */
[----:B------:R-:W-:Y:S01]  /*59b0*/  UMOV UR43, 0x400 ;  /* 0x00000400002b7882 */ /* 0x000fe20000000000 */
[----:B------:R-:W-:Y:S01]  /*59c0*/  LOP3.LUT R48, R49, 0x5b0, RZ, 0xc0, !PT ;  /* 0x000005b031307812 */ /* 0x000fe200078ec0ff */
[----:B------:R-:W-:Y:S01]  /*59d0*/  ULEA UR43, UR47, UR43, 0x18 ;  /* 0x0000002b2f2b7291 */ /* 0x000fe2000f8ec0ff */
[----:B------:R-:W1:Y:S01]  /*59e0*/  LDC.64 R44, c[0x0][0x888] ;  /* 0x00022200ff2c7b82 */ /* 0x000e620000000a00 */
[----:B------:R-:W-:Y:S01]  /*59f0*/  IMAD.SHL.U32 R4, R61, 0x2, RZ ;  /* 0x000000023d047824 */ /* 0x000fe200078e00ff */
[----:B------:R-:W-:Y:S01]  /*5a00*/  LOP3.LUT R48, R48, 0x200, R5, 0xf8, !PT ;  /* 0x0000020030307812 */ /* 0x000fe200078ef805 */
[----:B------:R-:W-:Y:S01]  /*5a10*/  IMAD.SHL.U32 R5, R51, 0x200000, RZ ;  /* 0x0020000033057824 */ /* 0x000fe200078e00ff */
[C---:B------:R-:W-:Y:S01]  /*5a20*/  LOP3.LUT R6, R49.reuse, 0x40, RZ, 0xc0, !PT ;  /* 0x0000004031067812 */ /* 0x040fe200078ec0ff */
[----:B------:R-:W-:Y:S01]  /*5a30*/  UIADD3 UR4, UPT, UPT, UR43, 0x200, URZ ;  /* 0x000002002b047890 */ /* 0x000fe2000fffe0ff */
[----:B------:R-:W-:Y:S01]  /*5a40*/  LOP3.LUT P0, RZ, R49, 0x40, RZ, 0xc0, !PT ;  /* 0x0000004031ff7812 */ /* 0x000fe2000780c0ff */
[----:B------:R-:W-:Y:S01]  /*5a50*/  IMAD.MOV.U32 R60, RZ, RZ, 0x1 ;  /* 0x00000001ff3c7424 */ /* 0x000fe200078e00ff */
[----:B------:R-:W2:Y:S01]  /*5a60*/  LDC.64 R46, c[0x0][0x890] ;  /* 0x00022400ff2e7b82 */ /* 0x000ea20000000a00 */
[----:B------:R-:W-:Y:S01]  /*5a70*/  LOP3.LUT R5, R5, 0x200000, RZ, 0xc0, !PT ;  /* 0x0020000005057812 */ /* 0x000fe200078ec0ff */
[----:B------:R-:W-:Y:S01]  /*5a80*/  IMAD.MOV.U32 R22, RZ, RZ, RZ ;  /* 0x000000ffff167224 */ /* 0x000fe200078e00ff */
[----:B------:R-:W-:Y:S01]  /*5a90*/  LOP3.LUT R4, R6, 0x8, R4, 0xf8, !PT ;  /* 0x0000000806047812 */ /* 0x000fe200078ef804 */
[----:B------:R-:W-:Y:S01]  /*5aa0*/  IMAD.MOV.U32 R56, RZ, RZ, RZ ;  /* 0x000000ffff387224 */ /* 0x000fe200078e00ff */
[----:B------:R-:W-:Y:S01]  /*5ab0*/  LOP3.LUT R23, R5, 0x400000, R23, 0xf8, !PT ;  /* 0x0040000005177812 */ /* 0x000fe200078ef817 */
[----:B------:R-:W-:Y:S01]  /*5ac0*/  IMAD.U32 R53, RZ, RZ, UR4 ;  /* 0x00000004ff357e24 */ /* 0x000fe2000f8e00ff */
[----:B------:R-:W3:Y:S01]  /*5ad0*/  LDS R0, [UR43+0x130] ;  /* 0x0001302bff007984 */ /* 0x000ee20008000800 */
[----:B------:R-:W4:Y:S01]  /*5ae0*/  LDC.64 R42, c[0x0][0x8b0] ;  /* 0x00022c00ff2a7b82 */ /* 0x000f220000000a00 */
[----:B------:R-:W-:Y:S01]  /*5af0*/  LOP3.LUT R48, R48, R4, RZ, 0xfc, !PT ;  /* 0x0000000430307212 */ /* 0x000fe200078efcff */
[----:B------:R-:W1:Y:S01]  /*5b00*/  LDCU UR60, c[0x0][0x370] ;  /* 0x00006e00ff3c77ac */ /* 0x000e620008000800 */
[----:B------:R-:W-:Y:S01]  /*5b10*/  LOP3.LUT R61, R61, 0x60, RZ, 0xc0, !PT ;  /* 0x000000603d3d7812 */ /* 0x000fe200078ec0ff */
[----:B------:R-:W1:Y:S04]  /*5b20*/  LDCU UR42, c[0x0][0xb0c] ;  /* 0x00016180ff2a77ac */ /* 0x000e680008000800 */
[----:B------:R-:W1:Y:S01]  /*5b30*/  LDC.64 R40, c[0x0][0x8a8] ;  /* 0x00022a00ff287b82 */ /* 0x000e620000000a00 */
[----:B------:R-:W1:Y:S01]  /*5b40*/  LDCU UR39, c[0x0][0xb30] ;  /* 0x00016600ff2777ac */ /* 0x000e620008000800 */
[----:B------:R-:W1:Y:S01]  /*5b50*/  LDCU.64 UR54, c[0x0][0x888] ;  /* 0x00011100ff3677ac */ /* 0x000e620008000a00 */
[----:B------:R-:W1:Y:S01]  /*5b60*/  LDCU.64 UR40, c[0x0][0xb28] ;  /* 0x00016500ff2877ac */ /* 0x000e620008000a00 */
[----:B------:R-:W1:Y:S01]  /*5b70*/  LDCU.128 UR56, c[0x0][0xb10] ;  /* 0x00016200ff3877ac */ /* 0x000e620008000c00 */
[----:B------:R-:W1:Y:S01]  /*5b80*/  LDCU UR53, c[0x0][0x374] ;  /* 0x00006e80ff3577ac */ /* 0x000e620008000800 */
[----:B------:R-:W-:Y:S01]  /*5b90*/  UMOV UR52, URZ ;  /* 0x000000ff00347c82 */ /* 0x000fe20008000000 */
[----:B------:R-:W-:Y:S01]  /*5ba0*/  UMOV UR46, URZ ;  /* 0x000000ff002e7c82 */ /* 0x000fe20008000000 */
[----:B---3--:R-:W-:Y:S01]  /*5bb0*/  IMAD.IADD R23, R0, 0x1, R23 ;  /* 0x0000000100177824 */ /* 0x008fe200078e0217 */
[----:B--2---:R-:W-:-:S07]  /*5bc0*/  P2R R0, PR, RZ, 0x1 ;  /* 0x00000001ff007803 */ /* 0x004fce0000000000 */
.L_x_143:
[----:B------:R-:W-:Y:S02]  /*5bd0*/  LEA R3, R56, UR43, 0x3 ;  /* 0x0000002b38037c11 */ /* 0x000fe4000f8e18ff */
[----:B------:R-:W-:Y:S02]  /*5be0*/  SHF.L.U32 R0, R58, 0x1f, RZ ;  /* 0x0000001f3a007819 */ /* 0x000fe400000006ff */
[----:B-1----:R-:W-:Y:S02]  /*5bf0*/  LEA R4, R56, UR43, 0x4 ;  /* 0x0000002b38047c11 */ /* 0x002fe4000f8e20ff */
[----:B------:R-:W2:Y:S02]  /*5c00*/  SYNCS.PHASECHK.TRANS64.TRYWAIT P0, [R3+URZ+0x80], R0 ;  /* 0x00008000030075a7 */ /* 0x000ea400080011ff */
[----:B--2---:R-:W-:Y:S05]  /*5c10*/  @!P0 BRA `(.L_x_100) ;  /* 0x0000003c008c8947 */ /* 0x004fea0003800000 */
.L_x_192:
        /* <DEDUP_REMOVED lines=11> */
[----:B------:R-:W-:Y:S01]  /*5cd0*/  PLOP3.LUT P0, PT, PT, PT, UP1, 0x80, 0x8 ;  /* 0x000000000008781c */ /* 0x000fe20003f0f018 */
[----:B------:R-:W-:Y:S11]  /*5ce0*/  UP2UR UR62, UPR, URZ, 0x2 ;  /* 0x00000002ff3e7883 */ /* 0x000ff60008000000 */
[----:B------:R-:W-:Y:S01]  /*5cf0*/  @!UPT UIADD3 URZ, UPT, UPT, URZ, URZ, URZ ;  /* 0x000000fffffff290 */ /* 0x000fe2000fffe0ff */
        /* <DEDUP_REMOVED lines=13> */
[----:B------:R-:W2:Y:S01]  /*5dd0*/  LDCU UR12, c[0x0][0xb20] ;  /* 0x00016400ff0c77ac */ /* 0x000ea20008000800 */
[----:B------:R-:W-:Y:S02]  /*5de0*/  UIMAD.WIDE.U32 UR4, UR53, UR59, URZ ;  /* 0x0000003b350472a5 */ /* 0x000fe4000f8e00ff */
[----:B------:R-:W-:Y:S02]  /*5df0*/  UIMAD.WIDE.U32 UR6, UR60, UR56, URZ ;  /* 0x000000383c0672a5 */ /* 0x000fe4000f8e00ff */
[----:B------:R-:W-:Y:S02]  /*5e00*/  UISETP.NE.AND UP0, UPT, UR58, 0x1, UPT ;  /* 0x000000013a00788c */ /* 0x000fe4000bf05270 */
[----:B------:R-:W-:Y:S02]  /*5e10*/  UIMAD.WIDE.U32 UR8, UR37, UR59, URZ ;  /* 0x0000003b250872a5 */ /* 0x000fe4000f8e00ff */
[----:B------:R-:W-:Y:S02]  /*5e20*/  UIMAD.WIDE.U32 UR10, UR38, UR56, URZ ;  /* 0x00000038260a72a5 */ /* 0x000fe4000f8e00ff */
[----:B------:R-:W-:Y:S02]  /*5e30*/  UISETP.NE.AND UP1, UPT, UR42, 0x1, UPT ;  /* 0x000000012a00788c */ /* 0x000fe4000bf25270 */
[----:B------:R-:W-:Y:S01]  /*5e40*/  UISETP.NE.AND UP2, UPT, UR45, 0x1, UPT ;  /* 0x000000012d00788c */ /* 0x000fe2000bf45270 */
[----:B------:R-:W-:Y:S02]  /*5e50*/  UMOV UR4, UR5 ;  /* 0x0000000500047c82 */ /* 0x000fe40008000000 */
[----:B--2---:R-:W-:Y:S03]  /*5e60*/  USHF.R.U32.HI UR5, URZ, UR12, UR4 ;  /* 0x0000000cff057299 */ /* 0x004fe60008011604 */
[----:B------:R-:W-:Y:S02]  /*5e70*/  UMOV UR4, UR7 ;  /* 0x0000000700047c82 */ /* 0x000fe40008000000 */
[----:B------:R-:W-:Y:S02]  /*5e80*/  USHF.R.U32.HI UR7, URZ, UR57, UR4 ;  /* 0x00000039ff077299 */ /* 0x000fe40008011604 */
[----:B------:R-:W-:Y:S02]  /*5e90*/  USEL UR4, UR53, UR5, !UP0 ;  /* 0x0000000535047287 */ /* 0x000fe4000c000000 */
[----:B------:R-:W-:Y:S01]  /*5ea0*/  USEL UR7, UR60, UR7, !UP1 ;  /* 0x000000073c077287 */ /* 0x000fe2000c800000 */
[----:B------:R-:W-:Y:S01]  /*5eb0*/  UMOV UR5, UR9 ;  /* 0x0000000900057c82 */ /* 0x000fe20008000000 */
[----:B------:R-:W-:Y:S02]  /*5ec0*/  UIMAD.WIDE.U32 UR8, UR4, UR40, URZ ;  /* 0x00000028040872a5 */ /* 0x000fe4000f8e00ff */
[----:B------:R-:W-:Y:S03]  /*5ed0*/  USHF.R.U32.HI UR6, URZ, UR12, UR5 ;  /* 0x0000000cff067299 */ /* 0x000fe60008011605 */
[----:B------:R-:W-:Y:S01]  /*5ee0*/  UMOV UR5, UR11 ;  /* 0x0000000b00057c82 */ /* 0x000fe20008000000 */
[----:B------:R-:W-:Y:S02]  /*5ef0*/  UIMAD.WIDE.U32 UR10, UR7, UR40, URZ ;  /* 0x00000028070a72a5 */ /* 0x000fe4000f8e00ff */
[----:B------:R-:W-:Y:S02]  /*5f00*/  USHF.R.U32.HI UR12, URZ, UR57, UR5 ;  /* 0x00000039ff0c7299 */ /* 0x000fe40008011605 */
[----:B------:R-:W-:Y:S01]  /*5f10*/  USEL UR6, UR37, UR6, !UP0 ;  /* 0x0000000625067287 */ /* 0x000fe2000c000000 */
[----:B------:R-:W-:Y:S02]  /*5f20*/  UMOV UR5, UR9 ;  /* 0x0000000900057c82 */ /* 0x000fe40008000000 */
[----:B------:R-:W-:Y:S01]  /*5f30*/  UMOV UR10, UR11 ;  /* 0x0000000b000a7c82 */ /* 0x000fe20008000000 */
[----:B------:R-:W-:Y:S02]  /*5f40*/  @UP2 USHF.R.U32.HI UR4, URZ, UR41, UR5 ;  /* 0x00000029ff042299 */ /* 0x000fe40008011605 */
[----:B------:R-:W-:Y:S02]  /*5f50*/  @UP2 USHF.R.U32.HI UR7, URZ, UR41, UR10 ;  /* 0x00000029ff072299 */ /* 0x000fe4000801160a */
[----:B------:R-:W-:Y:S02]  /*5f60*/  UIMAD UR4, UR45, UR4, URZ ;  /* 0x000000042d0472a4 */ /* 0x000fe4000f8e02ff */
        /* <DEDUP_REMOVED lines=8> */
[----:B------:R-:W-:Y:S02]  /*5ff0*/  USEL UR11, UR6, UR4, !UP2 ;  /* 0x00000004060b7287 */ /* 0x000fe4000d000000 */
[----:B------:R-:W-:Y:S02]  /*6000*/  UIADD3 UR8, UPT, UPT, -UR5, URZ, URZ ;  /* 0x000000ff05087290 */ /* 0x000fe4000fffe1ff */
[----:B------:R-:W-:Y:S01]  /*6010*/  UIADD3 UR10, UPT, UPT, -UR11, URZ, URZ ;  /* 0x000000ff0b0a7290 */ /* 0x000fe2000fffe1ff */
[----:B------:R-:W-:Y:S01]  /*6020*/  @!UP0 UMOV UR4, UR9 ;  /* 0x0000000900048c82 */ /* 0x000fe20008000000 */
[----:B------:R-:W-:Y:S02]  /*6030*/  UIADD3 UR9, UPT, UPT, -UR6, URZ, URZ ;  /* 0x000000ff06097290 */ /* 0x000fe4000fffe1ff */
[----:B------:R-:W-:Y:S02]  /*6040*/  @!UP0 USHF.R.U32.HI UR4, URZ, UR41, UR4 ;  /* 0x00000029ff048299 */ /* 0x000fe40008011604 */
[----:B------:R-:W-:Y:S02]  /*6050*/  UIMAD UR10, UR45, UR10, UR6 ;  /* 0x0000000a2d0a72a4 */ /* 0x000fe4000f8e0206 */
[----:B------:R-:W-:Y:S04]  /*6060*/  @!UP0 USEL UR4, UR5, UR4, !UP2 ;  /* 0x0000000405048287 */ /* 0x000fe8000d000000 */
[----:B------:R-:W-:Y:S02]  /*6070*/  @!UP0 UIMAD UR10, UR7, UR10, UR4 ;  /* 0x0000000a070a82a4 */ /* 0x000fe4000f8e0204 */
[----:B------:R-:W-:Y:S02]  /*6080*/  @!UP0 UIADD3 UR11, UPT, UPT, UR11, -UR4, URZ ;  /* 0x800000040b0b8290 */ /* 0x000fe4000fffe0ff */
[----:B------:R-:W-:Y:S02]  /*6090*/  UIMAD UR7, UR42, UR8, UR38 ;  /* 0x000000082a0772a4 */ /* 0x000fe4000f8e0226 */
[----:B------:R-:W-:Y:S02]  /*60a0*/  @!UP0 UIMAD UR6, UR11, UR45, UR5 ;  /* 0x0000002d0b0682a4 */ /* 0x000fe4000f8e0205 */
[----:B------:R-:W-:Y:S01]  /*60b0*/  UIMAD UR4, UR58, UR9, UR37 ;  /* 0x000000093a0472a4 */ /* 0x000fe2000f8e0225 */
[----:B------:R-:W-:Y:S02]  /*60c0*/  @!UP0 UMOV UR5, UR10 ;  /* 0x0000000a00058c82 */ /* 0x000fe40008000000 */
[----:B------:R-:W-:Y:S02]  /*60d0*/  UIMAD UR38, UR5, UR42, UR7 ;  /* 0x0000002a052672a4 */ /* 0x000fe4000f8e0207 */
[----:B------:R-:W-:Y:S11]  /*60e0*/  UIMAD UR37, UR6, UR58, UR4 ;  /* 0x0000003a062572a4 */ /* 0x000ff6000f8e0204 */
[----:B------:R-:W-:Y:S01]  /*60f0*/  @!UPT UIADD3 URZ, UPT, UPT, URZ, URZ, URZ ;  /* 0x000000fffffff290 */ /* 0x000fe2000fffe0ff */
.L_x_101:
[----:B------:R-:W-:Y:S01]  /*6100*/  UISETP.NE.AND UP0, UPT, UR39, 0x1, UPT ;  /* 0x000000012700788c */ /* 0x000fe2000bf05270 */
[----:B------:R-:W-:Y:S01]  /*6110*/  LOP3.LUT P0, RZ, R53, 0x90, RZ, 0xc0, !PT ;  /* 0x0000009035ff7812 */ /* 0x000fe2000780c0ff */
[----:B------:R-:W-:Y:S01]  /*6120*/  USHF.L.U32 UR50, UR20, 0x6, URZ ;  /* 0x0000000614327899 */ /* 0x000fe200080006ff */
[----:B------:R-:W-:Y:S01]  /*6130*/  BSSY.RECONVERGENT B6, `(.L_x_102) ;  /* 0x0000034000067945 */ /* 0x000fe20003800200 */
[----:B------:R-:W-:Y:S01]  /*6140*/  USHF.L.U32 UR49, UR28, 0x7, URZ ;  /* 0x000000071c317899 */ /* 0x000fe200080006ff */
[----:B------:R-:W-:Y:S06]  /*6150*/  IADD3 R56, PT, PT, R56, 0x1, RZ ;  /* 0x0000000138387810 */ /* 0x000fec0007ffe0ff */
[----:B------:R-:W2:Y:S01]  /*6160*/  @!UP0 LDCU.128 UR12, c[0x0][0xb10] ;  /* 0x00016200ff0c87ac */ /* 0x000ea20008000c00 */
[----:B------:R-:W3:Y:S01]  /*6170*/  @!UP0 LDCU UR5, c[0x0][0xb0c] ;  /* 0x00016180ff0587ac */ /* 0x000ee20008000800 */
[----:B------:R-:W4:Y:S01]  /*6180*/  @!UP0 LDCU UR10, c[0x0][0xb20] ;  /* 0x00016400ff0a87ac */ /* 0x000f220008000800 */
[----:B--2---:R-:W-:Y:S02]  /*6190*/  UIMAD.WIDE.U32 UR8, UR38, UR12, URZ ;  /* 0x0000000c260872a5 */ /* 0x004fe4000f8e00ff */
[----:B------:R-:W-:Y:S02]  /*61a0*/  UIMAD.WIDE.U32 UR6, UR37, UR15, URZ ;  /* 0x0000000f250672a5 */ /* 0x000fe4000f8e00ff */
[----:B------:R-:W-:Y:S03]  /*61b0*/  @!UP0 UISETP.NE.AND UP1, UPT, UR14, 0x1, UPT ;  /* 0x000000010e00888c */ /* 0x000fe6000bf25270 */
[----:B------:R-:W-:Y:S01]  /*61c0*/  @!UP0 UMOV UR4, UR9 ;  /* 0x0000000900048c82 */ /* 0x000fe20008000000 */
[----:B---3--:R-:W-:Y:S02]  /*61d0*/  @!UP0 UISETP.NE.AND UP2, UPT, UR5, 0x1, UPT ;  /* 0x000000010500888c */ /* 0x008fe4000bf45270 */
[----:B------:R-:W-:Y:S01]  /*61e0*/  @!UP0 USHF.R.U32.HI UR4, URZ, UR13, UR4 ;  /* 0x0000000dff048299 */ /* 0x000fe20008011604 */
[----:B------:R-:W-:Y:S02]  /*61f0*/  @!UP0 UMOV UR6, UR7 ;  /* 0x0000000700068c82 */ /* 0x000fe40008000000 */
[----:B----4-:R-:W-:Y:S02]  /*6200*/  @!UP0 USHF.R.U32.HI UR6, URZ, UR10, UR6 ;  /* 0x0000000aff068299 */ /* 0x010fe40008011606 */
[----:B------:R-:W-:Y:S02]  /*6210*/  @!UP0 USEL UR7, UR38, UR4, !UP2 ;  /* 0x0000000426078287 */ /* 0x000fe4000d000000 */
[----:B------:R-:W-:Y:S04]  /*6220*/  @!UP0 USEL UR6, UR37, UR6, !UP1 ;  /* 0x0000000625068287 */ /* 0x000fe8000c800000 */
[----:B------:R-:W-:Y:S02]  /*6230*/  @!UP0 UIADD3 UR4, UPT, UPT, -UR7, UR6, URZ ;  /* 0x0000000607048290 */ /* 0x000fe4000fffe1ff */
[----:B------:R-:W-:Y:S02]  /*6240*/  @!UP0 UIADD3 UR6, UPT, UPT, UR7, -UR6, URZ ;  /* 0x8000000607068290 */ /* 0x000fe4000fffe0ff */
[----:B------:R-:W-:Y:S02]  /*6250*/  @!UP0 UIMAD UR38, UR4, UR5, UR38 ;  /* 0x00000005042682a4 */ /* 0x000fe4000f8e0226 */
[----:B------:R-:W-:Y:S01]  /*6260*/  @!UP0 UIMAD UR37, UR6, UR14, UR37 ;  /* 0x0000000e062582a4 */ /* 0x000fe2000f8e0225 */
[----:B------:R-:W-:Y:S11]  /*6270*/  @!P0 BRA `(.L_x_103) ;  /* 0x00000000007c8947 */ /* 0x000ff60003800000 */
[----:B------:R-:W2:Y:S01]  /*6280*/  LDCU.64 UR8, c[0x4][0x80] ;  /* 0x01001000ff0877ac */ /* 0x000ea20008000a00 */
[----:B------:R-:W-:Y:S01]  /*6290*/  MOV R2, 0x0 ;  /* 0x0000000000027802 */ /* 0x000fe20000000f00 */
[----:B------:R-:W-:Y:S02]  /*62a0*/  HFMA2 R12, -RZ, RZ, 0, 5.9604644775390625e-08 ;  /* 0x00000001ff0c7431 */ /* 0x000fe400000001ff */
[----:B------:R-:W-:Y:S01]  /*62b0*/  IMAD.MOV.U32 R8, RZ, RZ, 0x70 ;  /* 0x00000070ff087424 */ /* 0x000fe200078e00ff */
[----:B------:R3:W4:Y:S01]  /*62c0*/  LDC.64 R14, c[0x4][R2] ;  /* 0x01000000020e7b82 */ /* 0x0007220000000a00 */
[----:B------:R-:W1:Y:S01]  /*62d0*/  LDCU.64 UR6, c[0x4][0x88] ;  /* 0x01001100ff0677ac */ /* 0x000e620008000a00 */
[----:B------:R-:W-:Y:S01]  /*62e0*/  IMAD.MOV.U32 R13, RZ, RZ, RZ ;  /* 0x000000ffff0d7224 */ /* 0x000fe200078e00ff */
[----:B------:R-:W1:Y:S01]  /*62f0*/  LDCU.64 UR4, c[0x4][0x8] ;  /* 0x01000100ff0477ac */ /* 0x000e620008000a00 */
[----:B--2---:R-:W-:Y:S01]  /*6300*/  MOV R5, UR9 ;  /* 0x0000000900057c02 */ /* 0x004fe20008000f00 */
[----:B------:R-:W-:Y:S01]  /*6310*/  IMAD.U32 R4, RZ, RZ, UR8 ;  /* 0x00000008ff047e24 */ /* 0x000fe2000f8e00ff */
[----:B-1----:R-:W-:Y:S01]  /*6320*/  MOV R7, UR7 ;  /* 0x0000000700077c02 */ /* 0x002fe20008000f00 */
[----:B------:R-:W-:Y:S01]  /*6330*/  IMAD.U32 R6, RZ, RZ, UR6 ;  /* 0x00000006ff067e24 */ /* 0x000fe2000f8e00ff */
[----:B------:R-:W-:Y:S01]  /*6340*/  MOV R11, UR5 ;  /* 0x00000005000b7c02 */ /* 0x000fe20008000f00 */
[----:B------:R-:W-:Y:S02]  /*6350*/  IMAD.U32 R10, RZ, RZ, UR4 ;  /* 0x00000004ff0a7e24 */ /* 0x000fe4000f8e00ff */
[----:B------:R-:W-:Y:S07]  /*6360*/  LEPC R20, `(.L_x_104) ;  /* 0x000000001014794e */ /* 0x000fee0000000000 */
[----:B---345:R-:W-:Y:S05]  /*6370*/  CALL.ABS.NOINC R14 ;  /* 0x000000000e007343 */ /* 0x038fea0003c00000 */
.L_x_104:
[----:B------:R-:W1:Y:S01]  /*6380*/  LDCU.64 UR8, c[0x4][0x80] ;  /* 0x01001000ff0877ac */ /* 0x000e620008000a00 */
[----:B------:R-:W2:Y:S01]  /*6390*/  LDC.64 R2, c[0x4][R2] ;  /* 0x0100000002027b82 */ /* 0x000ea20000000a00 */
[----:B------:R-:W-:Y:S02]  /*63a0*/  HFMA2 R12, -RZ, RZ, 0, 5.9604644775390625e-08 ;  /* 0x00000001ff0c7431 */ /* 0x000fe400000001ff */
[----:B------:R-:W-:Y:S02]  /*63b0*/  IMAD.MOV.U32 R8, RZ, RZ, 0x70 ;  /* 0x00000070ff087424 */ /* 0x000fe400078e00ff */
[----:B------:R-:W-:Y:S01]  /*63c0*/  IMAD.MOV.U32 R13, RZ, RZ, RZ ;  /* 0x000000ffff0d7224 */ /* 0x000fe200078e00ff */
[----:B------:R-:W3:Y:S01]  /*63d0*/  LDCU.64 UR6, c[0x4][0x88] ;  /* 0x01001100ff0677ac */ /* 0x000ee20008000a00 */
[----:B------:R-:W4:Y:S01]  /*63e0*/  LDCU.64 UR4, c[0x4][0x8] ;  /* 0x01000100ff0477ac */ /* 0x000f220008000a00 */
[----:B-1----:R-:W-:Y:S02]  /*63f0*/  MOV R4, UR8 ;  /* 0x0000000800047c02 */ /* 0x002fe40008000f00 */
[----:B------:R-:W-:Y:S02]  /*6400*/  MOV R5, UR9 ;  /* 0x0000000900057c02 */ /* 0x000fe40008000f00 */
[----:B---3--:R-:W-:Y:S01]  /*6410*/  MOV R7, UR7 ;  /* 0x0000000700077c02 */ /* 0x008fe20008000f00 */
[----:B------:R-:W-:Y:S01]  /*6420*/  IMAD.U32 R6, RZ, RZ, UR6 ;  /* 0x00000006ff067e24 */ /* 0x000fe2000f8e00ff */
[----:B----4-:R-:W-:Y:S01]  /*6430*/  MOV R11, UR5 ;  /* 0x00000005000b7c02 */ /* 0x010fe20008000f00 */
[----:B------:R-:W-:Y:S02]  /*6440*/  IMAD.U32 R10, RZ, RZ, UR4 ;  /* 0x00000004ff0a7e24 */ /* 0x000fe4000f8e00ff */
[----:B------:R-:W-:Y:S07]  /*6450*/  LEPC R20, `(.L_x_103) ;  /* 0x000000001014794e */ /* 0x000fee0000000000 */
[----:B--2---:R-:W-:Y:S05]  /*6460*/  CALL.ABS.NOINC R2 ;  /* 0x0000000002007343 */ /* 0x004fea0003c00000 */
.L_x_103:
[----:B------:R-:W-:Y:S05]  /*6470*/  BSYNC.RECONVERGENT B6 ;  /* 0x0000000000067941 */ /* 0x000fea0003800200 */
.L_x_102:
[----:B------:R-:W-:Y:S02]  /*6480*/  ISETP.NE.U32.AND P0, PT, RZ, UR54, PT ;  /* 0x00000036ff007c0c */ /* 0x000fe4000bf05070 */
[C---:B------:R-:W-:Y:S02]  /*6490*/  ISETP.NE.U32.AND P1, PT, R46.reuse, RZ, PT ;  /* 0x000000ff2e00720c */ /* 0x040fe40003f25070 */
[----:B------:R-:W-:Y:S02]  /*64a0*/  ISETP.NE.U32.AND P4, PT, R46, RZ, PT ;  /* 0x000000ff2e00720c */ /* 0x000fe40003f85070 */
[----:B------:R-:W-:Y:S02]  /*64b0*/  ISETP.NE.AND.EX P0, PT, RZ, UR55, PT, P0 ;  /* 0x00000037ff007c0c */ /* 0x000fe4000bf05300 */
[C---:B------:R-:W-:Y:S02]  /*64c0*/  ISETP.NE.AND.EX P1, PT, R47.reuse, RZ, PT, P1 ;  /* 0x000000ff2f00720c */ /* 0x040fe40003f25310 */
[----:B------:R-:W-:Y:S02]  /*64d0*/  ISETP.NE.AND.EX P4, PT, R47, RZ, P0, P4 ;  /* 0x000000ff2f00720c */ /* 0x000fe40000785340 */
[----:B------:R-:W-:Y:S02]  /*64e0*/  ISETP.NE.U32.AND P5, PT, R42, RZ, PT ;  /* 0x000000ff2a00720c */ /* 0x000fe40003fa5070 */
[----:B------:R-:W-:Y:S02]  /*64f0*/  ISETP.NE.U32.AND P3, PT, RZ, UR54, PT ;  /* 0x00000036ff007c0c */ /* 0x000fe4000bf65070 */
[----:B------:R-:W-:Y:S02]  /*6500*/  PLOP3.LUT P2, PT, PT, PT, PT, 0x8, 0x80 ;  /* 0x000000000080781c */ /* 0x000fe40003f4e170 */
[----:B------:R-:W-:Y:S02]  /*6510*/  ISETP.NE.AND.EX P5, PT, R43, RZ, PT, P5 ;  /* 0x000000ff2b00720c */ /* 0x000fe40003fa5350 */
[----:B------:R-:W-:Y:S03]  /*6520*/  ISETP.NE.AND.EX P3, PT, RZ, UR55, PT, P3 ;  /* 0x00000037ff007c0c */ /* 0x000fe6000bf65330 */
[----:B------:R-:W-:Y:S01]  /*6530*/  @!P4 PLOP3.LUT P2, PT, P1, PT, PT, 0x80, 0x8 ;  /* 0x000000000008c81c */ /* 0x000fe20000f4f070 */
[----:B------:R-:W-:Y:S01]  /*6540*/  @!UPT UIADD3 URZ, UPT, UPT, URZ, URZ, URZ ;  /* 0x000000fffffff290 */ /* 0x000fe2000fffe0ff */
[----:B------:R-:W-:Y:S11]  /*6550*/  @!P1 BRA `(.L_x_105) ;  /* 0x0000000000309947 */ /* 0x000ff60003800000 */
        /* <DEDUP_REMOVED lines=12> */
.L_x_105:
[----:B------:R-:W-:Y:S05]  /*6620*/  @!P5 BRA `(.L_x_106) ;  /* 0x000000000024d947 */ /* 0x000fea0003800000 */
[----:B------:R-:W-:Y:S01]  /*6630*/  ISETP.NE.U32.AND P0, PT, R40, RZ, PT ;  /* 0x000000ff2800720c */ /* 0x000fe20003f05070 */
[----:B------:R-:W2:Y:S03]  /*6640*/  LDCU.64 UR4, c[0x0][0x358] ;  /* 0x00006b00ff0477ac */ /* 0x000ea60008000a00 */
[----:B------:R-:W-:Y:S11]  /*6650*/  ISETP.NE.AND.EX P0, PT, R41, RZ, PT, P0 ;  /* 0x000000ff2900720c */ /* 0x000ff60003f05300 */
[----:B------:R-:W-:Y:S02]  /*6660*/  @!UPT UIADD3 URZ, UPT, UPT, URZ, URZ, URZ ;  /* 0x000000fffffff290 */ /* 0x000fe4000fffe0ff */
[----:B------:R-:W4:Y:S01]  /*6670*/  @P0 LDC.64 R2, c[0x0][0x8a8] ;  /* 0x00022a00ff020b82 */ /* 0x000f220000000a00 */
[----:B-1----:R-:W-:Y:S04]  /*6680*/  @P0 IMAD R0, R42, UR36, RZ ;  /* 0x000000242a000c24 */ /* 0x002fe8000f8e02ff */
[----:B----4-:R-:W-:Y:S05]  /*6690*/  @P0 IMAD.WIDE R2, R0, 0x4, R2 ;  /* 0x0000000400020825 */ /* 0x010fea00078e0202 */
[----:B--2--5:R2:W5:Y:S02]  /*66a0*/  @P0 LDG.E R24, desc[UR4][R2.64] ;  /* 0x0000000402180981 */ /* 0x024564000c1e1900 */
[----:B--2---:R-:W4:Y:S02]  /*66b0*/  @!P0 LDC R24, c[0x0][0x8a0] ;  /* 0x00022800ff188b82 */ /* 0x004f240000000800 */
.L_x_106:
[----:B---3-5:R-:W-:Y:S01]  /*66c0*/  FSETP.NEU.AND P0, PT, R27, RZ, PT ;  /* 0x000000ff1b00720b */ /* 0x028fe20003f0d000 */
[----:B------:R-:W-:Y:S01]  /*66d0*/  IMAD.SHL.U32 R57, R48, 0x2, RZ ;  /* 0x0000000230397824 */ /* 0x000fe200078e00ff */
[----:B------:R-:W-:Y:S01]  /*66e0*/  SEL R3, RZ, 0xffffffff, P3 ;  /* 0xffffffffff037807 */ /* 0x000fe20001800000 */
[----:B------:R-:W-:Y:S01]  /*66f0*/  BSSY B1, `(.L_x_107) ;  /* 0x0000033000017945 */ /* 0x000fe20003800000 */
[----:B------:R-:W-:Y:S01]  /*6700*/  @!P4 LOP3.LUT P3, RZ, R50, 0xff, RZ, 0xc0, !PT ;  /* 0x000000ff32ffc812 */ /* 0x000fe2000786c0ff */
[----:B------:R-:W-:Y:S01]  /*6710*/  IMAD.MOV.U32 R64, RZ, RZ, 0x1 ;  /* 0x00000001ff407424 */ /* 0x000fe200078e00ff */
[----:B-1----:R-:W-:Y:S01]  /*6720*/  @!P4 SEL R0, RZ, 0xffffffff, P0 ;  /* 0xffffffffff00c807 */ /* 0x002fe20000000000 */
[----:B------:R-:W-:Y:S01]  /*6730*/  IMAD R25, R22, 0x40, R23 ;  /* 0x0000004016197824 */ /* 0x000fe200078e0217 */
[----:B------:R-:W-:Y:S01]  /*6740*/  LOP3.LUT R60, R60, 0x1, RZ, 0x3c, !PT ;  /* 0x000000013c3c7812 */ /* 0x000fe200078e3cff */
[----:B------:R-:W-:Y:S01]  /*6750*/  IMAD.MOV.U32 R26, RZ, RZ, RZ ;  /* 0x000000ffff1a7224 */ /* 0x000fe200078e00ff */
[----:B------:R-:W-:Y:S02]  /*6760*/  @P2 SEL R0, R3, R0, !P3 ;  /* 0x0000000003002207 */ /* 0x000fe40005800000 */
[----:B------:R-:W-:Y:S02]  /*6770*/  CS2R R38, SRZ ;  /* 0x0000000000267805 */ /* 0x000fe4000001ff00 */
[----:B------:R-:W-:Y:S02]  /*6780*/  LEA R54, R22, UR43, 0x3 ;  /* 0x0000002b16367c11 */ /* 0x000fe4000f8e18ff */
[----:B------:R-:W-:Y:S02]  /*6790*/  CS2R R36, SRZ ;  /* 0x0000000000247805 */ /* 0x000fe4000001ff00 */
[----:B------:R-:W-:Y:S02]  /*67a0*/  @!P4 LOP3.LUT R0, R0, 0x1, RZ, 0xc0, !PT ;  /* 0x000000010000c812 */ /* 0x000fe400078ec0ff */
[----:B------:R-:W-:Y:S02]  /*67b0*/  CS2R R30, SRZ ;  /* 0x00000000001e7805 */ /* 0x000fe4000001ff00 */
[----:B------:R-:W-:Y:S02]  /*67c0*/  SEL R2, RZ, 0xffffffff, P0 ;  /* 0xffffffffff027807 */ /* 0x000fe40000000000 */
[----:B------:R-:W-:Y:S02]  /*67d0*/  CS2R R28, SRZ ;  /* 0x00000000001c7805 */ /* 0x000fe4000001ff00 */
[----:B------:R-:W-:Y:S01]  /*67e0*/  ISETP.NE.U32.OR P6, PT, R0, 0x1, P4 ;  /* 0x000000010000780c */ /* 0x000fe200027c5470 */
[----:B------:R-:W-:Y:S01]  /*67f0*/  VIADD R63, R57, UR43 ;  /* 0x0000002b393f7c36 */ /* 0x000fe20008000000 */
[----:B------:R-:W-:Y:S02]  /*6800*/  LOP3.LUT P4, R55, R50, 0xff, RZ, 0xc0, !PT ;  /* 0x000000ff32377812 */ /* 0x000fe4000788c0ff */
[----:B------:R-:W-:Y:S02]  /*6810*/  P2R R62, PR, RZ, 0x40 ;  /* 0x00000040ff3e7803 */ /* 0x000fe40000000000 */
[----:B------:R-:W-:Y:S04]  /*6820*/  @P1 SEL R2, R3, R2, !P4 ;  /* 0x0000000203021207 */ /* 0x000fe80006000000 */
[----:B------:R-:W-:Y:S03]  /*6830*/  LOP3.LUT R2, R2, 0x1, RZ, 0xc0, !PT ;  /* 0x0000000102027812 */ /* 0x000fe600078ec0ff */
[----:B------:R-:W-:Y:S02]  /*6840*/  @P6 SHF.L.U32 R0, R60, 0x1f, RZ ;  /* 0x0000001f3c006819 */ /* 0x000fe400000006ff */
[----:B------:R-:W-:Y:S02]  /*6850*/  ISETP.NE.U32.AND P5, PT, R2, 0x1, PT ;  /* 0x000000010200780c */ /* 0x000fe40003fa5070 */
[----:B------:R1:W2:Y:S02]  /*6860*/  @P6 SYNCS.PHASECHK.TRANS64.TRYWAIT P3, [UR43+0x30], R0 ;  /* 0x00003000ff0065a7 */ /* 0x0002a4000806112b */
[----:B------:R-:W-:Y:S02]  /*6870*/  P2R R65, PR, RZ, 0x20 ;  /* 0x00000020ff417803 */ /* 0x000fe40000000000 */
[----:B-1----:R-:W-:Y:S04]  /*6880*/  SHF.L.U32 R0, R59, 0x1f, RZ ;  /* 0x0000001f3b007819 */ /* 0x002fe800000006ff */
[----:B------:R1:W3:Y:S01]  /*6890*/  SYNCS.PHASECHK.TRANS64.TRYWAIT P2, [R54+URZ+0xa0], R0 ;  /* 0x0000a000360075a7 */ /* 0x0002e200080411ff */
[----:B--2---:R-:W-:Y:S01]  /*68a0*/  @P6 SEL R64, RZ, 0x1, !P3 ;  /* 0x00000001ff406807 */ /* 0x004fe20005800000 */
[----:B-1----:R-:W-:Y:S06]  /*68b0*/  @!P6 BRA `(.L_x_108) ;  /* 0x000000000058e947 */ /* 0x002fec0003800000 */
[----:B------:R-:W-:Y:S01]  /*68c0*/  VIADD R2, R63, 0x200 ;  /* 0x000002003f027836 */ /* 0x000fe20000000000 */
[----:B------:R-:W-:Y:S01]  /*68d0*/  LOP3.LUT P6, RZ, R49, 0x40, RZ, 0xc0, !PT ;  /* 0x0000004031ff7812 */ /* 0x000fe200078cc0ff */
[----:B------:R-:W-:Y:S01]  /*68e0*/  BSSY B0, `(.L_x_109) ;  /* 0x000000e000007945 */ /* 0x000fe20003800000 */
[----:B------:R-:W-:Y:S01]  /*68f0*/  ISETP.NE.AND P1, PT, R64, RZ, PT ;  /* 0x000000ff4000720c */ /* 0x000fe20003f25270 */
[----:B------:R-:W-:Y:S01]  /*6900*/  @P5 VIADD R4, R63, 0x210 ;  /* 0x000002103f045836 */ /* 0x000fe20000000000 */
[----:B------:R-:W-:Y:S01]  /*6910*/  PLOP3.LUT P0, PT, PT, PT, PT, 0x8, 0x80 ;  /* 0x000000000080781c */ /* 0x000fe20003f0e170 */
[----:B------:R-:W-:Y:S01]  /*6920*/  IMAD.MOV.U32 R39, RZ, RZ, RZ ;  /* 0x000000ffff277224 */ /* 0x000fe200078e00ff */
[----:B------:R-:W-:Y:S02]  /*6930*/  @P5 PLOP3.LUT P0, PT, P6, PT, PT, 0x80, 0x8 ;  /* 0x000000000008581c */ /* 0x000fe4000370f070 */
[----:B------:R-:W-:Y:S02]  /*6940*/  CS2R R36, SRZ ;  /* 0x0000000000247805 */ /* 0x000fe4000001ff00 */
[----:B------:R-:W-:Y:S02]  /*6950*/  CS2R R30, SRZ ;  /* 0x00000000001e7805 */ /* 0x000fe4000001ff00 */
[----:B------:R-:W-:Y:S07]  /*6960*/  CS2R R28, SRZ ;  /* 0x00000000001c7805 */ /* 0x000fee000001ff00 */
[----:B------:R-:W-:Y:S01]  /*6970*/  @P0 VIADD R4, R2, 0xfffffff0 ;  /* 0xfffffff002040836 */ /* 0x000fe20000000000 */
[----:B------:R-:W-:Y:S06]  /*6980*/  @P1 BRA `(.L_x_110) ;  /* 0x00000000000c1947 */ /* 0x000fec0003800000 */
[----:B------:R-:W-:Y:S04]  /*6990*/  SHF.L.U32 R3, R60, 0x1f, RZ ;  /* 0x0000001f3c037819 */ /* 0x000fe800000006ff */
[----:B------:R-:W1:Y:S02]  /*69a0*/  SYNCS.PHASECHK.TRANS64.TRYWAIT P0, [UR43+0x30], R3 ;  /* 0x00003003ff0075a7 */ /* 0x000e64000800112b */
[----:B-1----:R-:W-:Y:S05]  /*69b0*/  @!P0 BRA `(.L_x_111) ;  /* 0x0000003000388947 */ /* 0x002fea0003800000 */
.L_x_110:
[----:B------:R-:W-:Y:S05]  /*69c0*/  BSYNC B0 ;  /* 0x0000000000007941 */ /* 0x000fea0003800000 */
.L_x_109:
[----:B------:R-:W-:Y:S01]  /*69d0*/  ISETP.NE.AND P0, PT, R65, RZ, PT ;  /* 0x000000ff4100720c */ /* 0x000fe20003f05270 */
[----:B------:R-:W-:Y:S11]  /*69e0*/  HFMA2 R26, -RZ, RZ, 0, 5.9604644775390625e-08 ;  /* 0x00000001ff1a7431 */ /* 0x000ff600000001ff */
[----:B------:R-:W-:Y:S01]  /*69f0*/  @!UPT UIADD3 URZ, UPT, UPT, URZ, URZ, URZ ;  /* 0x000000fffffff290 */ /* 0x000fe2000fffe0ff */
[----:B------:R2:W1:Y:S04]  /*6a00*/  @P0 LDS.128 R36, [R4] ;  /* 0x0000000004240984 */ /* 0x0004680000000c00 */
[----:B------:R2:W1:Y:S02]  /*6a10*/  @P0 LDS.128 R28, [R57+UR43+0x200] ;  /* 0x0002002b391c0984 */ /* 0x0004640008000c00 */
.L_x_108:
[----:B------:R-:W-:Y:S05]  /*6a20*/  BSYNC B1 ;  /* 0x0000000000017941 */ /* 0x000fea0003800000 */
.L_x_107:
[----:B-1----:R-:W-:Y:S04]  /*6a30*/  SHF.R.U32.HI R2, RZ, 0x15, R25 ;  /* 0x00000015ff027819 */ /* 0x002fe80000011619 */
[----:B------:R-:W-:Y:S01]  /*6a40*/  LOP3.LUT P0, RZ, R2, 0x3, R51, 0x48, !PT ;  /* 0x0000000302ff7812 */ /* 0x000fe20007804833 */
[----:B------:R-:W-:Y:S01]  /*6a50*/  @!UPT UIADD3 URZ, UPT, UPT, URZ, URZ, URZ ;  /* 0x000000fffffff290 */ /* 0x000fe2000fffe0ff */
[----:B---3--:R-:W-:Y:S11]  /*6a60*/  @P2 BRA `(.L_x_112) ;  /* 0x0000000000082947 */ /* 0x008ff60003800000 */
[----:B------:R-:W1:Y:S02]  /*6a70*/  SYNCS.PHASECHK.TRANS64.TRYWAIT P1, [R54+URZ+0xa0], R0 ;  /* 0x0000a000360075a7 */ /* 0x000e6400080211ff */
[----:B-1----:R-:W-:Y:S05]  /*6a80*/  @!P1 BRA `(.L_x_113) ;  /* 0x00000030001c9947 */ /* 0x002fea0003800000 */
.L_x_112:
[----:B------:R-:W-:Y:S05]  /*6a90*/  @!P0 BRA `(.L_x_114) ;  /* 0x0000000000408947 */ /* 0x000fea0003800000 */
[----:B------:R-:W3:Y:S01]  /*6aa0*/  LDCU.64 UR8, c[0x4][0x70] ;  /* 0x01000e00ff0877ac */ /* 0x000ee20008000a00 */
[----:B------:R-:W-:Y:S01]  /*6ab0*/  MOV R3, 0x0 ;  /* 0x0000000000037802 */ /* 0x000fe20000000f00 */
[----:B------:R-:W-:Y:S02]  /*6ac0*/  HFMA2 R12, -RZ, RZ, 0, 5.9604644775390625e-08 ;  /* 0x00000001ff0c7431 */ /* 0x000fe400000001ff */
[----:B------:R-:W-:Y:S02]  /*6ad0*/  IMAD.MOV.U32 R8, RZ, RZ, 0x192 ;  /* 0x00000192ff087424 */ /* 0x000fe400078e00ff */
[----:B------:R-:W-:Y:S01]  /*6ae0*/  IMAD.MOV.U32 R13, RZ, RZ, RZ ;  /* 0x000000ffff0d7224 */ /* 0x000fe200078e00ff */
[----:B------:R-:W5:Y:S01]  /*6af0*/  LDCU.64 UR6, c[0x4][0x78] ;  /* 0x01000f00ff0677ac */ /* 0x000f620008000a00 */
[----:B------:R-:W1:Y:S01]  /*6b00*/  LDC.64 R2, c[0x4][R3] ;  /* 0x0100000003027b82 */ /* 0x000e620000000a00 */
[----:B------:R-:W4:Y:S01]  /*6b10*/  LDCU.64 UR4, c[0x4][0x10] ;  /* 0x01000200ff0477ac */ /* 0x000f220008000a00 */
[----:B---3--:R-:W-:Y:S01]  /*6b20*/  MOV R5, UR9 ;  /* 0x0000000900057c02 */ /* 0x008fe20008000f00 */
[----:B--2---:R-:W-:Y:S01]  /*6b30*/  IMAD.U32 R4, RZ, RZ, UR8 ;  /* 0x00000008ff047e24 */ /* 0x004fe2000f8e00ff */
[----:B-----5:R-:W-:Y:S01]  /*6b40*/  MOV R7, UR7 ;  /* 0x0000000700077c02 */ /* 0x020fe20008000f00 */
[----:B------:R-:W-:Y:S01]  /*6b50*/  IMAD.U32 R6, RZ, RZ, UR6 ;  /* 0x00000006ff067e24 */ /* 0x000fe2000f8e00ff */
[----:B----4-:R-:W-:Y:S01]  /*6b60*/  MOV R11, UR5 ;  /* 0x00000005000b7c02 */ /* 0x010fe20008000f00 */
[----:B------:R-:W-:Y:S02]  /*6b70*/  IMAD.U32 R10, RZ, RZ, UR4 ;  /* 0x00000004ff0a7e24 */ /* 0x000fe4000f8e00ff */
[----:B------:R-:W-:Y:S07]  /*6b80*/  LEPC R20, `(.L_x_114) ;  /* 0x000000001014794e */ /* 0x000fee0000000000 */
[----:B-1----:R-:W-:Y:S05]  /*6b90*/  CALL.ABS.NOINC R2 ;  /* 0x0000000002007343 */ /* 0x002fea0003c00000 */
.L_x_114:
[----:B------:R-:W-:Y:S05]  /*6ba0*/  WARPSYNC.ALL ;  /* 0x0000000000007948 */ /* 0x000fea0003800000 */
[----:B------:R-:W-:Y:S01]  /*6bb0*/  R2UR UR4, R25 ;  /* 0x00000000190472ca */ /* 0x000fe200000e0000 */
[--C-:B------:R-:W-:Y:S01]  /*6bc0*/  HADD2.F32 R3, -RZ, R28.reuse.H0_H0 ;  /* 0x2000001cff037230 */ /* 0x100fe20000004100 */
[----:B------:R-:W-:Y:S01]  /*6bd0*/  MOV R66, 0x10 ;  /* 0x0000001000427802 */ /* 0x000fe20000000f00 */
[--C-:B------:R-:W-:Y:S01]  /*6be0*/  HADD2.F32 R20, -RZ, R29.reuse.H0_H0 ;  /* 0x2000001dff147230 */ /* 0x100fe20000004100 */
[----:B------:R-:W-:Y:S01]  /*6bf0*/  LOP3.LUT P6, RZ, R49, 0x40, RZ, 0xc0, !PT ;  /* 0x0000004031ff7812 */ /* 0x000fe200078cc0ff */
[----:B------:R-:W-:Y:S01]  /*6c00*/  HADD2.F32 R21, -RZ, R29.H1_H1 ;  /* 0x3000001dff157230 */ /* 0x000fe20000004100 */
[----:B------:R-:W-:Y:S01]  /*6c10*/  ISETP.NE.AND P0, PT, R61, RZ, PT ;  /* 0x000000ff3d00720c */ /* 0x000fe20003f05270 */
[----:B------:R-:W-:Y:S01]  /*6c20*/  BSSY.RECONVERGENT B0, `(.L_x_115) ;  /* 0x0000052000007945 */ /* 0x000fe20003800200 */
[----:B------:R-:W-:Y:S04]  /*6c30*/  SEL R66, R66, 0xfffffff0, !P6 ;  /* 0xfffffff042427807 */ /* 0x000fe80007000000 */
[----:B------:R-:W-:Y:S01]  /*6c40*/  IADD3 R63, PT, PT, R63, R66, RZ ;  /* 0x000000423f3f7210 */ /* 0x000fe20007ffe0ff */
[----:B--2---:R-:W1:Y:S02]  /*6c50*/  LDTM.x16 R4, tmem[UR4] ;  /* 0x00000004000479ee */ /* 0x004e640008240000 */
[C---:B-1--4-:R-:W-:Y:S01]  /*6c60*/  FMUL R0, R24.reuse, R4 ;  /* 0x0000000418007220 */ /* 0x052fe20000400000 */
[----:B------:R-:W-:Y:S02]  /*6c70*/  HADD2.F32 R4, -RZ, R28.H1_H1 ;  /* 0x3000001cff047230 */ /* 0x000fe40000004100 */
[C---:B------:R-:W-:Y:S01]  /*6c80*/  FMUL R2, R24.reuse, R5 ;  /* 0x0000000518027220 */ /* 0x040fe20000400000 */
[C---:B------:R-:W-:Y:S01]  /*6c90*/  FMUL R7, R24.reuse, R7 ;  /* 0x0000000718077220 */ /* 0x040fe20000400000 */
[C---:B------:R-:W-:Y:S01]  /*6ca0*/  FFMA R0, R27.reuse, R3, R0 ;  /* 0x000000031b007223 */ /* 0x040fe20000000000 */
[C---:B------:R-:W-:Y:S01]  /*6cb0*/  FMUL R3, R24.reuse, R6 ;  /* 0x0000000618037220 */ /* 0x040fe20000400000 */
[C---:B------:R-:W-:Y:S01]  /*6cc0*/  FFMA R2, R27.reuse, R4, R2 ;  /* 0x000000041b027223 */ /* 0x040fe20000000002 */
[C---:B------:R-:W-:Y:S01]  /*6cd0*/  FMUL R4, R24.reuse, R8 ;  /* 0x0000000818047220 */ /* 0x040fe20000400000 */
[C---:B------:R-:W-:Y:S01]  /*6ce0*/  FMUL R8, R24.reuse, R12 ;  /* 0x0000000c18087220 */ /* 0x040fe20000400000 */
[----:B------:R-:W-:Y:S01]  /*6cf0*/  FMUL R12, R24, R16 ;  /* 0x00000010180c7220 */ /* 0x000fe20000400000 */
[--C-:B------:R-:W-:Y:S01]  /*6d00*/  HADD2.F32 R16, -RZ, R30.reuse.H0_H0 ;  /* 0x2000001eff107230 */ /* 0x100fe20000004100 */
[----:B------:R-:W-:Y:S01]  /*6d10*/  F2FP.F16.F32.PACK_AB R32, R2, R0 ;  /* 0x000000000220723e */ /* 0x000fe200000000ff */
[----:B------:R-:W-:Y:S02]  /*6d20*/  HADD2.F32 R0, -RZ, R30.H1_H1 ;  /* 0x3000001eff007230 */ /* 0x000fe40000004100 */
[C---:B------:R-:W-:Y:S01]  /*6d30*/  FMUL R5, R24.reuse, R9 ;  /* 0x0000000918057220 */ /* 0x040fe20000400000 */
[C---:B------:R-:W-:Y:S01]  /*6d40*/  FFMA R3, R27.reuse, R20, R3 ;  /* 0x000000141b037223 */ /* 0x040fe20000000003 */
[C---:B------:R-:W-:Y:S01]  /*6d50*/  FFMA R7, R27.reuse, R21, R7 ;  /* 0x000000151b077223 */ /* 0x040fe20000000007 */
[--C-:B------:R-:W-:Y:S02]  /*6d60*/  HADD2.F32 R2, -RZ, R31.reuse.H0_H0 ;  /* 0x2000001fff027230 */ /* 0x100fe40000004100 */
[C---:B------:R-:W-:Y:S01]  /*6d70*/  FFMA R4, R27.reuse, R16, R4 ;  /* 0x000000101b047223 */ /* 0x040fe20000000004 */
[C---:B------:R-:W-:Y:S01]  /*6d80*/  FMUL R6, R24.reuse, R10 ;  /* 0x0000000a18067220 */ /* 0x040fe20000400000 */
[C---:B------:R-:W-:Y:S01]  /*6d90*/  FFMA R5, R27.reuse, R0, R5 ;  /* 0x000000001b057223 */ /* 0x040fe20000000005 */
[----:B------:R-:W-:Y:S02]  /*6da0*/  HADD2.F32 R16, -RZ, R31.H1_H1 ;  /* 0x3000001fff107230 */ /* 0x000fe40000004100 */
[C---:B------:R-:W-:Y:S01]  /*6db0*/  FMUL R11, R24.reuse, R11 ;  /* 0x0000000b180b7220 */ /* 0x040fe20000400000 */
[--C-:B------:R-:W-:Y:S02]  /*6dc0*/  HADD2.F32 R0, -RZ, R36.reuse.H0_H0 ;  /* 0x20000024ff007230 */ /* 0x100fe40000004100 */
[----:B------:R-:W-:Y:S01]  /*6dd0*/  FFMA R6, R27, R2, R6 ;  /* 0x000000021b067223 */ /* 0x000fe20000000006 */
[----:B------:R-:W-:Y:S01]  /*6de0*/  F2FP.F16.F32.PACK_AB R33, R7, R3 ;  /* 0x000000030721723e */ /* 0x000fe200000000ff */
[----:B------:R-:W-:Y:S02]  /*6df0*/  HADD2.F32 R2, -RZ, R36.H1_H1 ;  /* 0x30000024ff027230 */ /* 0x000fe40000004100 */
[C---:B------:R-:W-:Y:S01]  /*6e00*/  FFMA R11, R27.reuse, R16, R11 ;  /* 0x000000101b0b7223 */ /* 0x040fe2000000000b */
[C---:B------:R-:W-:Y:S01]  /*6e10*/  FMUL R9, R24.reuse, R13 ;  /* 0x0000000d18097220 */ /* 0x040fe20000400000 */
[--C-:B------:R-:W-:Y:S02]  /*6e20*/  HADD2.F32 R3, -RZ, R37.reuse.H0_H0 ;  /* 0x20000025ff037230 */ /* 0x100fe40000004100 */
[C---:B------:R-:W-:Y:S01]  /*6e30*/  FFMA R8, R27.reuse, R0, R8 ;  /* 0x000000001b087223 */ /* 0x040fe20000000008 */
[C---:B------:R-:W-:Y:S01]  /*6e40*/  FMUL R10, R24.reuse, R14 ;  /* 0x0000000e180a7220 */ /* 0x040fe20000400000 */
[----:B------:R-:W-:Y:S02]  /*6e50*/  HADD2.F32 R0, -RZ, R37.H1_H1 ;  /* 0x30000025ff007230 */ /* 0x000fe40000004100 */
[C---:B------:R-:W-:Y:S01]  /*6e60*/  FMUL R15, R24.reuse, R15 ;  /* 0x0000000f180f7220 */ /* 0x040fe20000400000 */
[C---:B------:R-:W-:Y:S01]  /*6e70*/  FFMA R9, R27.reuse, R2, R9 ;  /* 0x000000021b097223 */ /* 0x040fe20000000009 */
[----:B------:R-:W-:Y:S01]  /*6e80*/  FFMA R10, R27, R3, R10 ;  /* 0x000000031b0a7223 */ /* 0x000fe2000000000a */
[--C-:B------:R-:W-:Y:S01]  /*6e90*/  HADD2.F32 R2, -RZ, R38.reuse.H0_H0 ;  /* 0x20000026ff027230 */ /* 0x100fe20000004100 */
[----:B------:R-:W-:Y:S01]  /*6ea0*/  F2FP.F16.F32.PACK_AB R34, R5, R4 ;  /* 0x000000040522723e */ /* 0x000fe200000000ff */
[----:B------:R-:W-:Y:S02]  /*6eb0*/  HADD2.F32 R3, -RZ, R38.H1_H1 ;  /* 0x30000026ff037230 */ /* 0x000fe40000004100 */
[----:B------:R-:W-:Y:S01]  /*6ec0*/  FFMA R15, R27, R0, R15 ;  /* 0x000000001b0f7223 */ /* 0x000fe2000000000f */
[C---:B------:R-:W-:Y:S01]  /*6ed0*/  FMUL R13, R24.reuse, R17 ;  /* 0x00000011180d7220 */ /* 0x040fe20000400000 */
[--C-:B------:R-:W-:Y:S02]  /*6ee0*/  HADD2.F32 R4, -RZ, R39.reuse.H0_H0 ;  /* 0x20000027ff047230 */ /* 0x100fe40000004100 */
[C---:B------:R-:W-:Y:S01]  /*6ef0*/  FMUL R14, R24.reuse, R18 ;  /* 0x00000012180e7220 */ /* 0x040fe20000400000 */
[----:B------:R-:W-:Y:S02]  /*6f00*/  HADD2.F32 R0, -RZ, R39.H1_H1 ;  /* 0x30000027ff007230 */ /* 0x000fe40000004100 */
[----:B------:R-:W-:Y:S01]  /*6f10*/  FMUL R19, R24, R19 ;  /* 0x0000001318137220 */ /* 0x000fe20000400000 */
[----:B------:R-:W-:Y:S01]  /*6f20*/  F2FP.F16.F32.PACK_AB R35, R11, R6 ;  /* 0x000000060b23723e */ /* 0x000fe200000000ff */
[C---:B------:R-:W-:Y:S01]  /*6f30*/  FFMA R12, R27.reuse, R2, R12 ;  /* 0x000000021b0c7223 */ /* 0x040fe2000000000c */
[C---:B------:R-:W-:Y:S01]  /*6f40*/  FFMA R13, R27.reuse, R3, R13 ;  /* 0x000000031b0d7223 */ /* 0x040fe2000000000d */
[C---:B------:R-:W-:Y:S01]  /*6f50*/  FFMA R14, R27.reuse, R4, R14 ;  /* 0x000000041b0e7223 */ /* 0x040fe2000000000e */
[----:B------:R-:W-:Y:S01]  /*6f60*/  FFMA R19, R27, R0, R19 ;  /* 0x000000001b137223 */ /* 0x000fe20000000013 */
[----:B------:R1:W-:Y:S01]  /*6f70*/  STS.128 [R57+UR43+0x200], R32 ;  /* 0x0002002039007988 */ /* 0x0003e20008000c2b */
[----:B------:R-:W-:Y:S02]  /*6f80*/  F2FP.F16.F32.PACK_AB R8, R9, R8 ;  /* 0x000000080908723e */ /* 0x000fe400000000ff */
[----:B------:R-:W-:Y:S02]  /*6f90*/  F2FP.F16.F32.PACK_AB R9, R15, R10 ;  /* 0x0000000a0f09723e */ /* 0x000fe400000000ff */
[----:B------:R-:W-:Y:S02]  /*6fa0*/  F2FP.F16.F32.PACK_AB R10, R13, R12 ;  /* 0x0000000c0d0a723e */ /* 0x000fe400000000ff */
[----:B------:R-:W-:Y:S05]  /*6fb0*/  F2FP.F16.F32.PACK_AB R11, R19, R14 ;  /* 0x0000000e130b723e */ /* 0x000fea00000000ff */
[----:B------:R1:W-:Y:S01]  /*6fc0*/  STS.128 [R63+0x200], R8 ;  /* 0x000200083f007388 */ /* 0x0003e20000000c00 */
[----:B------:R-:W-:Y:S01]  /*6fd0*/  @!PT LDS RZ, [RZ] ;  /* 0x00000000fffff984 */ /* 0x000fe20000000800 */
[----:B------:R-:W-:Y:S01]  /*6fe0*/  @!PT LDS RZ, [RZ] ;  /* 0x00000000fffff984 */ /* 0x000fe20000000800 */
[----:B------:R-:W-:Y:S01]  /*6ff0*/  @!PT LDS RZ, [RZ] ;  /* 0x00000000fffff984 */ /* 0x000fe20000000800 */
[----:B------:R-:W-:Y:S01]  /*7000*/  @!PT LDS RZ, [RZ] ;  /* 0x00000000fffff984 */ /* 0x000fe20000000800 */
[----:B------:R2:W-:Y:S07]  /*7010*/  MEMBAR.ALL.CTA ;  /* 0x0000000000007992 */ /* 0x0005ee0000008000 */
[----:B--2---:R-:W2:Y:S02]  /*7020*/  FENCE.VIEW.ASYNC.S ;  /* 0x00000000000073c6 */ /* 0x004ea40000000000 */
[----:B--2---:R-:W-:Y:S06]  /*7030*/  BAR.SYNC.DEFER_BLOCKING 0x1, 0x80 ;  /* 0x0042000000007b1d */ /* 0x004fec0000010000 */
[----:B------:R-:W-:Y:S05]  /*7040*/  @P0 BRA `(.L_x_116) ;  /* 0x00000000003c0947 */ /* 0x000fea0003800000 */
[----:B------:R-:W2:Y:S01]  /*7050*/  LDCU.64 UR6, c[0x0][0x348] ;  /* 0x00006900ff0677ac */ /* 0x000ea20008000a00 */
[----:B------:R-:W-:Y:S01]  /*7060*/  UIADD3 UR4, UPT, UPT, UR43, 0x200, URZ ;  /* 0x000002002b047890 */ /* 0x000fe2000fffe0ff */
[----:B------:R-:W-:Y:S01]  /*7070*/  UMOV UR51, UR36 ;  /* 0x0000002400337c82 */ /* 0x000fe20008000000 */
[----:B------:R-:W-:Y:S02]  /*7080*/  UIADD3 UR9, UPT, UPT, UR49, 0x40, URZ ;  /* 0x0000004031097890 */ /* 0x000fe4000fffe0ff */
[----:B------:R-:W-:Y:S02]  /*7090*/  UIADD3 UR8, UPT, UPT, UR43, 0xa00, URZ ;  /* 0x00000a002b087890 */ /* 0x000fe4000fffe0ff */
[----:B------:R-:W-:Y:S01]  /*70a0*/  MOV R53, UR4 ;  /* 0x0000000400357c02 */ /* 0x000fe20008000f00 */
[----:B------:R-:W-:Y:S01]  /*70b0*/  UMOV UR10, UR50 ;  /* 0x00000032000a7c82 */ /* 0x000fe20008000000 */
[----:B------:R-:W-:Y:S02]  /*70c0*/  UMOV UR11, UR36 ;  /* 0x00000024000b7c82 */ /* 0x000fe40008000000 */
[----:B------:R-:W-:Y:S01]  /*70d0*/  R2UR UR48, R53 ;  /* 0x00000000353072ca */ /* 0x000fe200000e0000 */
[----:B--2---:R-:W-:Y:S04]  /*70e0*/  UIADD3 UR4, UP0, UPT, UR6, 0x680, URZ ;  /* 0x0000068006047890 */ /* 0x004fe8000ff1e0ff */
[----:B------:R-:W-:Y:S09]  /*70f0*/  UIADD3.X UR5, UPT, UPT, URZ, UR7, URZ, UP0, !UPT ;  /* 0x00000007ff057290 */ /* 0x000ff200087fe4ff */
[----:B------:R2:W-:Y:S01]  /*7100*/  UTMASTG.3D [UR48], [UR4] ;  /* 0x00000030040073b5 */ /* 0x0005e20008010000 */
[----:B------:R2:W-:Y:S01]  /*7110*/  UTMASTG.3D [UR8], [UR4] ;  /* 0x00000008040073b5 */ /* 0x0005e20008010000 */
[----:B------:R0:W-:Y:S01]  /*7120*/  UTMACMDFLUSH ;  /* 0x00000000000079b7 */ /* 0x0001e20000000000 */
[----:B--2---:R-:W-:Y:S04]  /*7130*/  DEPBAR.LE SB0, 0x1 ;  /* 0x000080400000791a */ /* 0x004fe80000000000 */
.L_x_116:
[----:B------:R-:W-:Y:S05]  /*7140*/  BSYNC.RECONVERGENT B0 ;  /* 0x0000000000007941 */ /* 0x000fea0003800200 */
.L_x_115:
[----:B------:R-:W-:Y:S01]  /*7150*/  BAR.SYNC.DEFER_BLOCKING 0x1, 0x80 ;  /* 0x0042000000007b1d */ /* 0x000fe20000010000 */
[----:B------:R-:W-:Y:S01]  /*7160*/  ISETP.NE.AND P1, PT, R62, RZ, PT ;  /* 0x000000ff3e00720c */ /* 0x000fe20003f25270 */
[----:B------:R-:W-:Y:S01]  /*7170*/  UISETP.NE.AND UP0, UPT, UR52, URZ, UPT ;  /* 0x000000ff3400728c */ /* 0x000fe2000bf05270 */
[----:B------:R-:W-:Y:S11]  /*7180*/  LEA R2, R26, UR43, 0x3 ;  /* 0x0000002b1a027c11 */ /* 0x000ff6000f8e18ff */
[----:B------:R-:W-:Y:S01]  /*7190*/  @P1 SHF.L.U32 R3, R60, 0x1f, RZ ;  /* 0x0000001f3c031819 */ /* 0x000fe200000006ff */
[----:B------:R-:W-:Y:S06]  /*71a0*/  BRA.U !UP0, `(.L_x_117) ;  /* 0x0000000108247547 */ /* 0x000fec000b800000 */
[----:B------:R-:W-:Y:S01]  /*71b0*/  IMAD.U32 R4, RZ, RZ, UR46 ;  /* 0x0000002eff047e24 */ /* 0x000fe2000f8e00ff */
[----:B------:R-:W-:Y:S01]  /*71c0*/  MOV R0, UR47 ;  /* 0x0000002f00007c02 */ /* 0x000fe20008000f00 */
[----:B------:R-:W-:Y:S03]  /*71d0*/  UIADD3 UR4, UPT, UPT, UR46, 0x1, URZ ;  /* 0x000000012e047890 */ /* 0x000fe6000fffe0ff */
[----:B------:R-:W-:Y:S01]  /*71e0*/  @P1 LEA R4, R4, UR43, 0x3 ;  /* 0x0000002b04041c11 */ /* 0x000fe2000f8e18ff */
[----:B------:R-:W-:Y:S04]  /*71f0*/  UISETP.NE.AND UP0, UPT, UR4, 0x4, UPT ;  /* 0x000000040400788c */ /* 0x000fe8000bf05270 */
[----:B------:R-:W-:Y:S01]  /*7200*/  @P1 VIADD R4, R4, 0x50 ;  /* 0x0000005004041836 */ /* 0x000fe20000000000 */
[----:B------:R-:W-:Y:S04]  /*7210*/  USEL UR46, UR4, URZ, UP0 ;  /* 0x000000ff042e7287 */ /* 0x000fe80008000000 */
[----:B------:R-:W-:Y:S04]  /*7220*/  @P1 PRMT R0, R0, 0x654, R4 ;  /* 0x0000065400001816 */ /* 0x000fe80000000004 */
[----:B------:R2:W-:Y:S04]  /*7230*/  @P1 SYNCS.ARRIVE.TRANS64.RED.A1T0 RZ, [R0+URZ], RZ ;  /* 0x000000ff00ff19a7 */ /* 0x0005e800081004ff */
.L_x_117:
[----:B------:R-:W3:Y:S01]  /*7240*/  @P1 SYNCS.PHASECHK.TRANS64.TRYWAIT P0, [R2+URZ+0x30], R3 ;  /* 0x00003003020015a7 */ /* 0x000ee200080011ff */
[----:B------:R-:W-:Y:S01]  /*7250*/  BSSY B1, `(.L_x_118) ;  /* 0x0000012000017945 */ /* 0x000fe20003800000 */
[----:B---3--:R-:W-:Y:S03]  /*7260*/  @P1 SEL R64, RZ, 0x1, !P0 ;  /* 0x00000001ff401807 */ /* 0x008fe60004000000 */
[----:B------:R-:W-:Y:S05]  /*7270*/  @!P1 BRA `(.L_x_119) ;  /* 0x00000000003c9947 */ /* 0x000fea0003800000 */
[----:B------:R-:W-:Y:S01]  /*7280*/  ISETP.NE.AND P1, PT, R65, RZ, PT ;  /* 0x000000ff4100720c */ /* 0x000fe20003f25270 */
[----:B------:R-:W-:Y:S01]  /*7290*/  BSSY B0, `(.L_x_120) ;  /* 0x0000009000007945 */ /* 0x000fe20003800000 */
[----:B------:R-:W-:Y:S11]  /*72a0*/  ISETP.NE.AND P0, PT, R64, RZ, PT ;  /* 0x000000ff4000720c */ /* 0x000ff60003f05270 */
[----:B------:R-:W-:Y:S05]  /*72b0*/  @P1 IMAD R4, R26, 0x1000, R57 ;  /* 0x000010001a041824 */ /* 0x000fea00078e0239 */
[----:B------:R-:W-:Y:S05]  /*72c0*/  @P1 IADD3 R3, PT, PT, R4, UR43, RZ ;  /* 0x0000002b04031c10 */ /* 0x000fea000fffe0ff */
[----:B------:R-:W-:Y:S01]  /*72d0*/  @P1 IMAD.IADD R3, R66, 0x1, R3 ;  /* 0x0000000142031824 */ /* 0x000fe200078e0203 */
[----:B------:R-:W-:Y:S06]  /*72e0*/  @P0 BRA `(.L_x_121) ;  /* 0x00000000000c0947 */ /* 0x000fec0003800000 */
[----:B--2---:R-:W-:Y:S04]  /*72f0*/  SHF.L.U32 R0, R60, 0x1f, RZ ;  /* 0x0000001f3c007819 */ /* 0x004fe800000006ff */
[----:B------:R-:W2:Y:S02]  /*7300*/  SYNCS.PHASECHK.TRANS64.TRYWAIT P0, [R2+URZ+0x30], R0 ;  /* 0x00003000020075a7 */ /* 0x000ea400080011ff */
[----:B--2---:R-:W-:Y:S05]  /*7310*/  @!P0 BRA `(.L_x_122) ;  /* 0x00000028000c8947 */ /* 0x004fea0003800000 */
.L_x_121:
[----:B------:R-:W-:Y:S05]  /*7320*/  BSYNC B0 ;  /* 0x0000000000007941 */ /* 0x000fea0003800000 */
.L_x_120:
[----:B------:R-:W-:Y:S02]  /*7330*/  ISETP.NE.AND P0, PT, R65, RZ, PT ;  /* 0x000000ff4100720c */ /* 0x000fe40003f05270 */
[----:B------:R-:W-:Y:S11]  /*7340*/  IADD3 R26, PT, PT, R26, 0x1, RZ ;  /* 0x000000011a1a7810 */ /* 0x000ff60007ffe0ff */
[----:B------:R3:W4:Y:S04]  /*7350*/  @P0 LDS.128 R28, [R4+UR43+0x200] ;  /* 0x0002002b041c0984 */ /* 0x0007280008000c00 */
[----:B------:R3:W1:Y:S02]  /*7360*/  @P0 LDS.128 R36, [R3+0x200] ;  /* 0x0002000003240984 */ /* 0x0006640000000c00 */
.L_x_119:
[----:B------:R-:W-:Y:S05]  /*7370*/  BSYNC B1 ;  /* 0x0000000000017941 */ /* 0x000fea0003800000 */
.L_x_118:
[----:B--2---:R-:W-:Y:S05]  /*7380*/  VIADD R0, R25, 0x10 ;  /* 0x0000001019007836 */ /* 0x004fea0000000000 */
[----:B------:R-:W-:Y:S04]  /*7390*/  SHF.R.U32.HI R0, RZ, 0x15, R0 ;  /* 0x00000015ff007819 */ /* 0x000fe80000011600 */
[----:B------:R-:W-:Y:S11]  /*73a0*/  LOP3.LUT P0, RZ, R0, 0x3, R51, 0x48, !PT ;  /* 0x0000000300ff7812 */ /* 0x000ff60007804833 */
[----:B------:R-:W-:Y:S02]  /*73b0*/  @!UPT UIADD3 URZ, UPT, UPT, URZ, URZ, URZ ;  /* 0x000000fffffff290 */ /* 0x000fe4000fffe0ff */
[----:B------:R-:W-:Y:S05]  /*73c0*/  @!P0 BRA `(.L_x_123) ;  /* 0x0000000000408947 */ /* 0x000fea0003800000 */
[----:B------:R-:W2:Y:S01]  /*73d0*/  LDCU.64 UR8, c[0x4][0x70] ;  /* 0x01000e00ff0877ac */ /* 0x000ea20008000a00 */
[----:B---3--:R-:W-:Y:S01]  /*73e0*/  MOV R3, 0x0 ;  /* 0x0000000000037802 */ /* 0x008fe20000000f00 */
[----:B------:R-:W-:Y:S02]  /*73f0*/  HFMA2 R12, -RZ, RZ, 0, 5.9604644775390625e-08 ;  /* 0x00000001ff0c7431 */ /* 0x000fe400000001ff */
[----:B-1----:R-:W-:Y:S02]  /*7400*/  IMAD.MOV.U32 R8, RZ, RZ, 0x192 ;  /* 0x00000192ff087424 */ /* 0x002fe400078e00ff */
[----:B------:R-:W-:Y:S01]  /*7410*/  IMAD.MOV.U32 R13, RZ, RZ, RZ ;  /* 0x000000ffff0d7224 */ /* 0x000fe200078e00ff */
[----:B------:R-:W1:Y:S01]  /*7420*/  LDCU.64 UR6, c[0x4][0x78] ;  /* 0x01000f00ff0677ac */ /* 0x000e620008000a00 */
[----:B------:R-:W3:Y:S01]  /*7430*/  LDC.64 R2, c[0x4][R3] ;  /* 0x0100000003027b82 */ /* 0x000ee20000000a00 */
[----:B------:R-:W5:Y:S01]  /*7440*/  LDCU.64 UR4, c[0x4][0x10] ;  /* 0x01000200ff0477ac */ /* 0x000f620008000a00 */
[----:B--2---:R-:W-:Y:S01]  /*7450*/  MOV R5, UR9 ;  /* 0x0000000900057c02 */ /* 0x004fe20008000f00 */
[----:B------:R-:W-:Y:S01]  /*7460*/  IMAD.U32 R4, RZ, RZ, UR8 ;  /* 0x00000008ff047e24 */ /* 0x000fe2000f8e00ff */
[----:B-1----:R-:W-:Y:S01]  /*7470*/  MOV R7, UR7 ;  /* 0x0000000700077c02 */ /* 0x002fe20008000f00 */
[----:B------:R-:W-:Y:S01]  /*7480*/  IMAD.U32 R6, RZ, RZ, UR6 ;  /* 0x00000006ff067e24 */ /* 0x000fe2000f8e00ff */
[----:B-----5:R-:W-:Y:S01]  /*7490*/  MOV R11, UR5 ;  /* 0x00000005000b7c02 */ /* 0x020fe20008000f00 */
[----:B------:R-:W-:Y:S02]  /*74a0*/  IMAD.U32 R10, RZ, RZ, UR4 ;  /* 0x00000004ff0a7e24 */ /* 0x000fe4000f8e00ff */
[----:B------:R-:W-:Y:S07]  /*74b0*/  LEPC R20, `(.L_x_123) ;  /* 0x000000001014794e */ /* 0x000fee0000000000 */
[----:B---34-:R-:W-:Y:S05]  /*74c0*/  CALL.ABS.NOINC R2 ;  /* 0x0000000002007343 */ /* 0x018fea0003c00000 */
.L_x_123:
[----:B------:R-:W-:Y:S01]  /*74d0*/  ISETP.NE.AND P6, PT, R62, RZ, PT ;  /* 0x000000ff3e00720c */ /* 0x000fe20003fc5270 */
[----:B------:R-:W-:Y:S05]  /*74e0*/  WARPSYNC.ALL ;  /* 0x0000000000007948 */ /* 0x000fea0003800000 */
[----:B------:R-:W-:Y:S01]  /*74f0*/  R2UR UR4, R25 ;  /* 0x00000000190472ca */ /* 0x000fe200000e0000 */
[----:B---34-:R-:W-:Y:S01]  /*7500*/  HADD2.F32 R3, -RZ, R28.H0_H0 ;  /* 0x2000001cff037230 */ /* 0x018fe20000004100 */
[----:B------:R-:W-:Y:S01]  /*7510*/  ISETP.NE.AND P0, PT, R61, RZ, PT ;  /* 0x000000ff3d00720c */ /* 0x000fe20003f05270 */
[----:B------:R-:W-:Y:S01]  /*7520*/  HADD2.F32 R20, -RZ, R30.H0_H0 ;  /* 0x2000001eff147230 */ /* 0x000fe20000004100 */
[----:B------:R-:W-:Y:S09]  /*7530*/  BSSY.RECONVERGENT B0, `(.L_x_124) ;  /* 0x0000058000007945 */ /* 0x000ff20003800200 */
[----:B-1----:R-:W1:Y:S02]  /*7540*/  LDTM.x16 R4, tmem[UR4+0x10] ;  /* 0x00001004000479ee */ /* 0x002e640008240000 */
[C---:B-1----:R-:W-:Y:S01]  /*7550*/  FMUL R0, R24.reuse, R4 ;  /* 0x0000000418007220 */ /* 0x042fe20000400000 */
[----:B------:R-:W-:Y:S02]  /*7560*/  HADD2.F32 R4, -RZ, R28.H1_H1 ;  /* 0x3000001cff047230 */ /* 0x000fe40000004100 */
[C---:B------:R-:W-:Y:S01]  /*7570*/  FMUL R2, R24.reuse, R5 ;  /* 0x0000000518027220 */ /* 0x040fe20000400000 */
[--C-:B------:R-:W-:Y:S02]  /*7580*/  HADD2.F32 R5, -RZ, R29.reuse.H0_H0 ;  /* 0x2000001dff057230 */ /* 0x100fe40000004100 */
[C---:B------:R-:W-:Y:S01]  /*7590*/  FFMA R0, R27.reuse, R3, R0 ;  /* 0x000000031b007223 */ /* 0x040fe20000000000 */
[C---:B------:R-:W-:Y:S01]  /*75a0*/  FMUL R3, R24.reuse, R6 ;  /* 0x0000000618037220 */ /* 0x040fe20000400000 */
[----:B------:R-:W-:Y:S02]  /*75b0*/  HADD2.F32 R6, -RZ, R29.H1_H1 ;  /* 0x3000001dff067230 */ /* 0x000fe40000004100 */
[C---:B------:R-:W-:Y:S01]  /*75c0*/  FFMA R2, R27.reuse, R4, R2 ;  /* 0x000000041b027223 */ /* 0x040fe20000000002 */
[C---:B------:R-:W-:Y:S01]  /*75d0*/  FMUL R7, R24.reuse, R7 ;  /* 0x0000000718077220 */ /* 0x040fe20000400000 */
[C---:B------:R-:W-:Y:S01]  /*75e0*/  FFMA R3, R27.reuse, R5, R3 ;  /* 0x000000051b037223 */ /* 0x040fe20000000003 */
[C---:B------:R-:W-:Y:S01]  /*75f0*/  FMUL R4, R24.reuse, R8 ;  /* 0x0000000818047220 */ /* 0x040fe20000400000 */
[----:B------:R-:W-:Y:S01]  /*7600*/  FMUL R5, R24, R9 ;  /* 0x0000000918057220 */ /* 0x000fe20000400000 */
[----:B------:R-:W-:Y:S01]  /*7610*/  F2FP.F16.F32.PACK_AB R32, R2, R0 ;  /* 0x000000000220723e */ /* 0x000fe200000000ff */
[C---:B------:R-:W-:Y:S01]  /*7620*/  FFMA R7, R27.reuse, R6, R7 ;  /* 0x000000061b077223 */ /* 0x040fe20000000007 */
[----:B------:R-:W-:Y:S02]  /*7630*/  HADD2.F32 R0, -RZ, R30.H1_H1 ;  /* 0x3000001eff007230 */ /* 0x000fe40000004100 */
[----:B------:R-:W-:Y:S01]  /*7640*/  FFMA R4, R27, R20, R4 ;  /* 0x000000141b047223 */ /* 0x000fe20000000004 */
[--C-:B------:R-:W-:Y:S02]  /*7650*/  HADD2.F32 R2, -RZ, R31.reuse.H0_H0 ;  /* 0x2000001fff027230 */ /* 0x100fe40000004100 */
[C---:B------:R-:W-:Y:S01]  /*7660*/  FMUL R6, R24.reuse, R10 ;  /* 0x0000000a18067220 */ /* 0x040fe20000400000 */
[----:B------:R-:W-:Y:S01]  /*7670*/  F2FP.F16.F32.PACK_AB R33, R7, R3 ;  /* 0x000000030721723e */ /* 0x000fe200000000ff */
[----:B------:R-:W-:Y:S02]  /*7680*/  HADD2.F32 R3, -RZ, R31.H1_H1 ;  /* 0x3000001fff037230 */ /* 0x000fe40000004100 */
[C---:B------:R-:W-:Y:S01]  /*7690*/  FFMA R5, R27.reuse, R0, R5 ;  /* 0x000000001b057223 */ /* 0x040fe20000000005 */
[C---:B------:R-:W-:Y:S01]  /*76a0*/  FMUL R11, R24.reuse, R11 ;  /* 0x0000000b180b7220 */ /* 0x040fe20000400000 */
[--C-:B------:R-:W-:Y:S02]  /*76b0*/  HADD2.F32 R7, -RZ, R36.reuse.H0_H0 ;  /* 0x20000024ff077230 */ /* 0x100fe40000004100 */
[C---:B------:R-:W-:Y:S01]  /*76c0*/  FMUL R8, R24.reuse, R12 ;  /* 0x0000000c18087220 */ /* 0x040fe20000400000 */
[----:B------:R-:W-:Y:S02]  /*76d0*/  HADD2.F32 R0, -RZ, R36.H1_H1 ;  /* 0x30000024ff007230 */ /* 0x000fe40000004100 */
[C---:B------:R-:W-:Y:S01]  /*76e0*/  FMUL R9, R24.reuse, R13 ;  /* 0x0000000d18097220 */ /* 0x040fe20000400000 */
[C---:B------:R-:W-:Y:S01]  /*76f0*/  FFMA R6, R27.reuse, R2, R6 ;  /* 0x000000021b067223 */ /* 0x040fe20000000006 */
[C---:B------:R-:W-:Y:S01]  /*7700*/  FFMA R11, R27.reuse, R3, R11 ;  /* 0x000000031b0b7223 */ /* 0x040fe2000000000b */
[C---:B------:R-:W-:Y:S01]  /*7710*/  FFMA R8, R27.reuse, R7, R8 ;  /* 0x000000071b087223 */ /* 0x040fe20000000008 */
[C---:B------:R-:W-:Y:S01]  /*7720*/  FFMA R9, R27.reuse, R0, R9 ;  /* 0x000000001b097223 */ /* 0x040fe20000000009 */
[--C-:B------:R-:W-:Y:S02]  /*7730*/  HADD2.F32 R2, -RZ, R37.reuse.H0_H0 ;  /* 0x20000025ff027230 */ /* 0x100fe40000004100 */
[C---:B------:R-:W-:Y:S01]  /*7740*/  FMUL R10, R24.reuse, R14 ;  /* 0x0000000e180a7220 */ /* 0x040fe20000400000 */
[----:B------:R-:W-:Y:S02]  /*7750*/  HADD2.F32 R0, -RZ, R37.H1_H1 ;  /* 0x30000025ff007230 */ /* 0x000fe40000004100 */
[C---:B------:R-:W-:Y:S01]  /*7760*/  FMUL R15, R24.reuse, R15 ;  /* 0x0000000f180f7220 */ /* 0x040fe20000400000 */
[C---:B------:R-:W-:Y:S01]  /*7770*/  FMUL R12, R24.reuse, R16 ;  /* 0x00000010180c7220 */ /* 0x040fe20000400000 */
[C---:B------:R-:W-:Y:S01]  /*7780*/  FFMA R10, R27.reuse, R2, R10 ;  /* 0x000000021b0a7223 */ /* 0x040fe2000000000a */
[--C-:B------:R-:W-:Y:S02]  /*7790*/  HADD2.F32 R2, -RZ, R38.reuse.H0_H0 ;  /* 0x20000026ff027230 */ /* 0x100fe40000004100 */
[----:B------:R-:W-:Y:S01]  /*77a0*/  FFMA R15, R27, R0, R15 ;  /* 0x000000001b0f7223 */ /* 0x000fe2000000000f */
[----:B------:R-:W-:Y:S01]  /*77b0*/  HADD2.F32 R0, -RZ, R38.H1_H1 ;  /* 0x30000026ff007230 */ /* 0x000fe20000004100 */
[----:B------:R-:W-:Y:S01]  /*77c0*/  F2FP.F16.F32.PACK_AB R34, R5, R4 ;  /* 0x000000040522723e */ /* 0x000fe200000000ff */
        /* <DEDUP_REMOVED lines=14> */
[----:B------:R-:W-:Y:S02]  /*78b0*/  F2FP.F16.F32.PACK_AB R11, R19, R14 ;  /* 0x0000000e130b723e */ /* 0x000fe400000000ff */
[----:B------:R-:W-:Y:S02]  /*78c0*/  MOV R2, UR46 ;  /* 0x0000002e00027c02 */ /* 0x000fe40008000f00 */
[----:B------:R-:W-:Y:S01]  /*78d0*/  MOV R0, UR47 ;  /* 0x0000002f00007c02 */ /* 0x000fe20008000f00 */
[----:B------:R1:W-:Y:S01]  /*78e0*/  STS.128 [R63+0x1200], R8 ;  /* 0x001200083f007388 */ /* 0x0003e20000000c00 */
[----:B------:R-:W-:Y:S02]  /*78f0*/  @P6 LEA R2, R2, UR43, 0x3 ;  /* 0x0000002b02026c11 */ /* 0x000fe4000f8e18ff */
[----:B------:R-:W-:Y:S02]  /*7900*/  @P6 SHF.L.U32 R3, R60, 0x1f, RZ ;  /* 0x0000001f3c036819 */ /* 0x000fe400000006ff */
[----:B------:R-:W-:Y:S01]  /*7910*/  @P6 IADD3 R2, PT, PT, R2, 0x50, RZ ;  /* 0x0000005002026810 */ /* 0x000fe20007ffe0ff */
[----:B------:R-:W-:Y:S01]  /*7920*/  @!PT LDS RZ, [RZ] ;  /* 0x00000000fffff984 */ /* 0x000fe20000000800 */
[----:B------:R-:W-:Y:S01]  /*7930*/  @!PT LDS RZ, [RZ] ;  /* 0x00000000fffff984 */ /* 0x000fe20000000800 */
[----:B------:R-:W-:Y:S01]  /*7940*/  @!PT LDS RZ, [RZ] ;  /* 0x00000000fffff984 */ /* 0x000fe20000000800 */
[----:B------:R-:W-:Y:S01]  /*7950*/  @!PT LDS RZ, [RZ] ;  /* 0x00000000fffff984 */ /* 0x000fe20000000800 */
[----:B------:R2:W-:Y:S06]  /*7960*/  MEMBAR.ALL.CTA ;  /* 0x0000000000007992 */ /* 0x0005ec0000008000 */
[----:B--2---:R-:W2:Y:S01]  /*7970*/  FENCE.VIEW.ASYNC.S ;  /* 0x00000000000073c6 */ /* 0x004ea20000000000 */
[----:B------:R-:W-:Y:S02]  /*7980*/  @P6 PRMT R0, R0, 0x654, R2 ;  /* 0x0000065400006816 */ /* 0x000fe40000000002 */
[----:B------:R-:W-:Y:S01]  /*7990*/  LEA R2, R26, UR43, 0x3 ;  /* 0x0000002b1a027c11 */ /* 0x000fe2000f8e18ff */
[----:B--2---:R-:W-:Y:S06]  /*79a0*/  BAR.SYNC.DEFER_BLOCKING 0x1, 0x80 ;  /* 0x0042000000007b1d */ /* 0x004fec0000010000 */
[----:B------:R-:W-:Y:S05]  /*79b0*/  @P0 BRA `(.L_x_125) ;  /* 0x00000000003c0947 */ /* 0x000fea0003800000 */
[----:B------:R-:W2:Y:S01]  /*79c0*/  LDCU.64 UR6, c[0x0][0x348] ;  /* 0x00006900ff0677ac */ /* 0x000ea20008000a00 */
[----:B------:R-:W-:Y:S02]  /*79d0*/  UIADD3 UR13, UPT, UPT, UR49, 0x10, URZ ;  /* 0x00000010310d7890 */ /* 0x000fe4000fffe0ff */
[----:B------:R-:W-:Y:S01]  /*79e0*/  UIADD3 UR12, UPT, UPT, UR43, 0x1200, URZ ;  /* 0x000012002b0c7890 */ /* 0x000fe2000fffe0ff */
[----:B------:R-:W-:Y:S01]  /*79f0*/  UMOV UR14, UR50 ;  /* 0x00000032000e7c82 */ /* 0x000fe20008000000 */
[----:B------:R-:W-:Y:S01]  /*7a00*/  UMOV UR15, UR36 ;  /* 0x00000024000f7c82 */ /* 0x000fe20008000000 */
[----:B------:R-:W-:Y:S02]  /*7a10*/  UIADD3 UR9, UPT, UPT, UR49, 0x50, URZ ;  /* 0x0000005031097890 */ /* 0x000fe4000fffe0ff */
[----:B------:R-:W-:Y:S01]  /*7a20*/  UIADD3 UR8, UPT, UPT, UR43, 0x1a00, URZ ;  /* 0x00001a002b087890 */ /* 0x000fe2000fffe0ff */
[----:B------:R-:W-:Y:S01]  /*7a30*/  UMOV UR10, UR50 ;  /* 0x00000032000a7c82 */ /* 0x000fe20008000000 */
[----:B------:R-:W-:Y:S01]  /*7a40*/  UMOV UR11, UR36 ;  /* 0x00000024000b7c82 */ /* 0x000fe20008000000 */
[----:B--2---:R-:W-:Y:S04]  /*7a50*/  UIADD3 UR4, UP0, UPT, UR6, 0x680, URZ ;  /* 0x0000068006047890 */ /* 0x004fe8000ff1e0ff */
[----:B------:R-:W-:Y:S09]  /*7a60*/  UIADD3.X UR5, UPT, UPT, URZ, UR7, URZ, UP0, !UPT ;  /* 0x00000007ff057290 */ /* 0x000ff200087fe4ff */
[----:B------:R2:W-:Y:S01]  /*7a70*/  UTMASTG.3D [UR12], [UR4] ;  /* 0x0000000c040073b5 */ /* 0x0005e20008010000 */
[----:B------:R2:W-:Y:S01]  /*7a80*/  UTMASTG.3D [UR8], [UR4] ;  /* 0x00000008040073b5 */ /* 0x0005e20008010000 */
[----:B------:R0:W-:Y:S01]  /*7a90*/  UTMACMDFLUSH ;  /* 0x00000000000079b7 */ /* 0x0001e20000000000 */
[----:B--2---:R-:W-:Y:S04]  /*7aa0*/  DEPBAR.LE SB0, 0x1 ;  /* 0x000080400000791a */ /* 0x004fe80000000000 */
.L_x_125:
[----:B------:R-:W-:Y:S05]  /*7ab0*/  BSYNC.RECONVERGENT B0 ;  /* 0x0000000000007941 */ /* 0x000fea0003800200 */
.L_x_124:
[----:B------:R-:W-:Y:S01]  /*7ac0*/  BAR.SYNC.DEFER_BLOCKING 0x1, 0x80 ;  /* 0x0042000000007b1d */ /* 0x000fe20000010000 */
[----:B------:R-:W-:Y:S04]  /*7ad0*/  UIADD3 UR4, UPT, UPT, UR46, 0x1, URZ ;  /* 0x000000012e047890 */ /* 0x000fe8000fffe0ff */
[----:B------:R-:W-:Y:S04]  /*7ae0*/  UISETP.NE.AND UP0, UPT, UR4, 0x4, UPT ;  /* 0x000000040400788c */ /* 0x000fe8000bf05270 */
[----:B------:R-:W-:Y:S01]  /*7af0*/  USEL UR44, UR4, URZ, UP0 ;  /* 0x000000ff042c7287 */ /* 0x000fe20008000000 */
[----:B------:R2:W-:Y:S01]  /*7b00*/  @P6 SYNCS.ARRIVE.TRANS64.RED.A1T0 RZ, [R0+URZ], RZ ;  /* 0x000000ff00ff69a7 */ /* 0x0005e200081004ff */
[----:B------:R-:W-:Y:S01]  /*7b10*/  BSSY B1, `(.L_x_126) ;  /* 0x0000013000017945 */ /* 0x000fe20003800000 */
[----:B------:R-:W3:Y:S02]  /*7b20*/  @P6 SYNCS.PHASECHK.TRANS64.TRYWAIT P0, [R2+URZ+0x30], R3 ;  /* 0x00003003020065a7 */ /* 0x000ee400080011ff */
[----:B---3--:R-:W-:Y:S01]  /*7b30*/  @P6 SEL R64, RZ, 0x1, !P0 ;  /* 0x00000001ff406807 */ /* 0x008fe20004000000 */
[----:B--2---:R-:W-:Y:S06]  /*7b40*/  @!P6 BRA `(.L_x_127) ;  /* 0x00000000003ce947 */ /* 0x004fec0003800000 */
[----:B------:R-:W-:Y:S01]  /*7b50*/  ISETP.NE.AND P1, PT, R65, RZ, PT ;  /* 0x000000ff4100720c */ /* 0x000fe20003f25270 */
[----:B------:R-:W-:Y:S01]  /*7b60*/  BSSY B0, `(.L_x_128) ;  /* 0x0000009000007945 */ /* 0x000fe20003800000 */
[----:B------:R-:W-:Y:S11]  /*7b70*/  ISETP.NE.AND P0, PT, R64, RZ, PT ;  /* 0x000000ff4000720c */ /* 0x000ff60003f05270 */
[----:B------:R-:W-:Y:S05]  /*7b80*/  @P1 IMAD R3, R26, 0x1000, R57 ;  /* 0x000010001a031824 */ /* 0x000fea00078e0239 */
[----:B------:R-:W-:Y:S05]  /*7b90*/  @P1 IADD3 R0, PT, PT, R3, UR43, RZ ;  /* 0x0000002b03001c10 */ /* 0x000fea000fffe0ff */
[----:B------:R-:W-:Y:S01]  /*7ba0*/  @P1 IMAD.IADD R0, R66, 0x1, R0 ;  /* 0x0000000142001824 */ /* 0x000fe200078e0200 */
[----:B------:R-:W-:Y:S06]  /*7bb0*/  @P0 BRA `(.L_x_129) ;  /* 0x00000000000c0947 */ /* 0x000fec0003800000 */
[----:B------:R-:W-:Y:S04]  /*7bc0*/  SHF.L.U32 R4, R60, 0x1f, RZ ;  /* 0x0000001f3c047819 */ /* 0x000fe800000006ff */
[----:B------:R-:W2:Y:S02]  /*7bd0*/  SYNCS.PHASECHK.TRANS64.TRYWAIT P0, [R2+URZ+0x30], R4 ;  /* 0x00003004020075a7 */ /* 0x000ea400080011ff */
[----:B--2---:R-:W-:Y:S05]  /*7be0*/  @!P0 BRA `(.L_x_130) ;  /* 0x0000001c00ec8947 */ /* 0x004fea0003800000 */
.L_x_129:
[----:B------:R-:W-:Y:S05]  /*7bf0*/  BSYNC B0 ;  /* 0x0000000000007941 */ /* 0x000fea0003800000 */
.L_x_128:
[----:B------:R-:W-:Y:S02]  /*7c00*/  ISETP.NE.AND P0, PT, R65, RZ, PT ;  /* 0x000000ff4100720c */ /* 0x000fe40003f05270 */
[----:B------:R-:W-:Y:S11]  /*7c10*/  IADD3 R26, PT, PT, R26, 0x1, RZ ;  /* 0x000000011a1a7810 */ /* 0x000ff60007ffe0ff */
[----:B------:R3:W4:Y:S04]  /*7c20*/  @P0 LDS.128 R28, [R3+UR43+0x200] ;  /* 0x0002002b031c0984 */ /* 0x0007280008000c00 */
[----:B------:R3:W1:Y:S02]  /*7c30*/  @P0 LDS.128 R36, [R0+0x200] ;  /* 0x0002000000240984 */ /* 0x0006640000000c00 */
.L_x_127:
[----:B------:R-:W-:Y:S05]  /*7c40*/  BSYNC B1 ;  /* 0x0000000000017941 */ /* 0x000fea0003800000 */
.L_x_126:
[----:B---3--:R-:W-:Y:S05]  /*7c50*/  VIADD R0, R25, 0x20 ;  /* 0x0000002019007836 */ /* 0x008fea0000000000 */
[----:B------:R-:W-:Y:S04]  /*7c60*/  SHF.R.U32.HI R0, RZ, 0x15, R0 ;  /* 0x00000015ff007819 */ /* 0x000fe80000011600 */
[----:B------:R-:W-:Y:S11]  /*7c70*/  LOP3.LUT P0, RZ, R0, 0x3, R51, 0x48, !PT ;  /* 0x0000000300ff7812 */ /* 0x000ff60007804833 */
[----:B------:R-:W-:Y:S02]  /*7c80*/  @!UPT UIADD3 URZ, UPT, UPT, URZ, URZ, URZ ;  /* 0x000000fffffff290 */ /* 0x000fe4000fffe0ff */
[----:B------:R-:W-:Y:S05]  /*7c90*/  @!P0 BRA `(.L_x_131) ;  /* 0x0000000000408947 */ /* 0x000fea0003800000 */
[----:B------:R-:W3:Y:S01]  /*7ca0*/  LDCU.64 UR8, c[0x4][0x70] ;  /* 0x01000e00ff0877ac */ /* 0x000ee20008000a00 */
[----:B------:R-:W-:Y:S01]  /*7cb0*/  MOV R3, 0x0 ;  /* 0x0000000000037802 */ /* 0x000fe20000000f00 */
[----:B------:R-:W-:Y:S02]  /*7cc0*/  HFMA2 R12, -RZ, RZ, 0, 5.9604644775390625e-08 ;  /* 0x00000001ff0c7431 */ /* 0x000fe400000001ff */
[----:B-1----:R-:W-:Y:S02]  /*7cd0*/  IMAD.MOV.U32 R8, RZ, RZ, 0x192 ;  /* 0x00000192ff087424 */ /* 0x002fe400078e00ff */
[----:B------:R-:W-:Y:S01]  /*7ce0*/  IMAD.MOV.U32 R13, RZ, RZ, RZ ;  /* 0x000000ffff0d7224 */ /* 0x000fe200078e00ff */
[----:B------:R-:W1:Y:S01]  /*7cf0*/  LDCU.64 UR6, c[0x4][0x78] ;  /* 0x01000f00ff0677ac */ /* 0x000e620008000a00 */
[----:B--2---:R-:W2:Y:S01]  /*7d00*/  LDC.64 R2, c[0x4][R3] ;  /* 0x0100000003027b82 */ /* 0x004ea20000000a00 */
[----:B------:R-:W5:Y:S01]  /*7d10*/  LDCU.64 UR4, c[0x4][0x10] ;  /* 0x01000200ff0477ac */ /* 0x000f620008000a00 */
[----:B---3--:R-:W-:Y:S01]  /*7d20*/  MOV R5, UR9 ;  /* 0x0000000900057c02 */ /* 0x008fe20008000f00 */
[----:B------:R-:W-:Y:S01]  /*7d30*/  IMAD.U32 R4, RZ, RZ, UR8 ;  /* 0x00000008ff047e24 */ /* 0x000fe2000f8e00ff */
[----:B-1----:R-:W-:Y:S01]  /*7d40*/  MOV R7, UR7 ;  /* 0x0000000700077c02 */ /* 0x002fe20008000f00 */
[----:B------:R-:W-:Y:S01]  /*7d50*/  IMAD.U32 R6, RZ, RZ, UR6 ;  /* 0x00000006ff067e24 */ /* 0x000fe2000f8e00ff */
[----:B-----5:R-:W-:Y:S01]  /*7d60*/  MOV R11, UR5 ;  /* 0x00000005000b7c02 */ /* 0x020fe20008000f00 */
[----:B------:R-:W-:Y:S02]  /*7d70*/  IMAD.U32 R10, RZ, RZ, UR4 ;  /* 0x00000004ff0a7e24 */ /* 0x000fe4000f8e00ff */
[----:B------:R-:W-:Y:S07]  /*7d80*/  LEPC R20, `(.L_x_131) ;  /* 0x000000001014794e */ /* 0x000fee0000000000 */
[----:B--2-4-:R-:W-:Y:S05]  /*7d90*/  CALL.ABS.NOINC R2 ;  /* 0x0000000002007343 */ /* 0x014fea0003c00000 */
.L_x_131:
[----:B------:R-:W-:Y:S01]  /*7da0*/  ISETP.NE.AND P6, PT, R62, RZ, PT ;  /* 0x000000ff3e00720c */ /* 0x000fe20003fc5270 */
[----:B------:R-:W-:Y:S05]  /*7db0*/  WARPSYNC.ALL ;  /* 0x0000000000007948 */ /* 0x000fea0003800000 */
[----:B------:R-:W-:Y:S01]  /*7dc0*/  R2UR UR4, R25 ;  /* 0x00000000190472ca */ /* 0x000fe200000e0000 */
[----:B----4-:R-:W-:Y:S01]  /*7dd0*/  HADD2.F32 R3, -RZ, R28.H0_H0 ;  /* 0x2000001cff037230 */ /* 0x010fe20000004100 */
[----:B------:R-:W-:Y:S01]  /*7de0*/  ISETP.NE.AND P0, PT, R61, RZ, PT ;  /* 0x000000ff3d00720c */ /* 0x000fe20003f05270 */
[----:B------:R-:W-:Y:S01]  /*7df0*/  HADD2.F32 R20, -RZ, R30.H0_H0 ;  /* 0x2000001eff147230 */ /* 0x000fe20000004100 */
[----:B------:R-:W-:Y:S09]  /*7e00*/  BSSY.RECONVERGENT B0, `(.L_x_132) ;  /* 0x0000058000007945 */ /* 0x000ff20003800200 */
[----:B-12---:R-:W1:Y:S02]  /*7e10*/  LDTM.x16 R4, tmem[UR4+0x20] ;  /* 0x00002004000479ee */ /* 0x006e640008240000 */
        /* <DEDUP_REMOVED lines=59> */
[----:B------:R-:W-:Y:S02]  /*81d0*/  LEA R3, R26, UR43, 0x3 ;  /* 0x0000002b1a037c11 */ /* 0x000fe4000f8e18ff */
        /* <DEDUP_REMOVED lines=8> */
[----:B------:R-:W-:Y:S01]  /*8260*/  @P6 SHF.L.U32 R2, R60, 0x1f, RZ ;  /* 0x0000001f3c026819 */ /* 0x000fe200000006ff */
        /* <DEDUP_REMOVED lines=17> */
.L_x_133:
[----:B------:R-:W-:Y:S05]  /*8380*/  BSYNC.RECONVERGENT B0 ;  /* 0x0000000000007941 */ /* 0x000fea0003800200 */
.L_x_132:
        /* <DEDUP_REMOVED lines=19> */
.L_x_137:
[----:B------:R-:W-:Y:S05]  /*84c0*/  BSYNC B0 ;  /* 0x0000000000007941 */ /* 0x000fea0003800000 */
.L_x_136:
[----:B------:R-:W-:Y:S11]  /*84d0*/  ISETP.NE.AND P0, PT, R65, RZ, PT ;  /* 0x000000ff4100720c */ /* 0x000ff60003f05270 */
[----:B------:R-:W-:Y:S02]  /*84e0*/  @!UPT UIADD3 URZ, UPT, UPT, URZ, URZ, URZ ;  /* 0x000000fffffff290 */ /* 0x000fe4000fffe0ff */
[----:B------:R3:W4:Y:S04]  /*84f0*/  @P0 LDS.128 R28, [R26+UR43+0x200] ;  /* 0x0002002b1a1c0984 */ /* 0x0007280008000c00 */
[----:B------:R3:W1:Y:S02]  /*8500*/  @P0 LDS.128 R36, [R66+0x200] ;  /* 0x0002000042240984 */ /* 0x0006640000000c00 */
.L_x_135:
[----:B------:R-:W-:Y:S05]  /*8510*/  BSYNC B1 ;  /* 0x0000000000017941 */ /* 0x000fea0003800000 */
.L_x_134:
[----:B--2---:R-:W-:Y:S05]  /*8520*/  VIADD R0, R25, 0x30 ;  /* 0x0000003019007836 */ /* 0x004fea0000000000 */
[----:B------:R-:W-:Y:S04]  /*8530*/  SHF.R.U32.HI R0, RZ, 0x15, R0 ;  /* 0x00000015ff007819 */ /* 0x000fe80000011600 */
[----:B------:R-:W-:Y:S11]  /*8540*/  LOP3.LUT P0, RZ, R0, 0x3, R51, 0x48, !PT ;  /* 0x0000000300ff7812 */ /* 0x000ff60007804833 */
[----:B------:R-:W-:Y:S02]  /*8550*/  @!UPT UIADD3 URZ, UPT, UPT, URZ, URZ, URZ ;  /* 0x000000fffffff290 */ /* 0x000fe4000fffe0ff */
[----:B------:R-:W-:Y:S05]  /*8560*/  @!P0 BRA `(.L_x_139) ;  /* 0x0000000000408947 */ /* 0x000fea0003800000 */
[----:B------:R-:W2:Y:S01]  /*8570*/  LDCU.64 UR8, c[0x4][0x70] ;  /* 0x01000e00ff0877ac */ /* 0x000ea20008000a00 */
[----:B------:R-:W-:Y:S01]  /*8580*/  MOV R3, 0x0 ;  /* 0x0000000000037802 */ /* 0x000fe20000000f00 */
        /* <DEDUP_REMOVED lines=14> */
.L_x_139:
[----:B------:R-:W-:Y:S01]  /*8670*/  ISETP.NE.AND P0, PT, R61, RZ, PT ;  /* 0x000000ff3d00720c */ /* 0x000fe20003f05270 */
[----:B------:R-:W-:Y:S05]  /*8680*/  WARPSYNC.ALL ;  /* 0x0000000000007948 */ /* 0x000fea0003800000 */
[----:B------:R-:W-:Y:S01]  /*8690*/  R2UR UR4, R25 ;  /* 0x00000000190472ca */ /* 0x000fe200000e0000 */
[--C-:B----4-:R-:W-:Y:S01]  /*86a0*/  HADD2.F32 R20, -RZ, R28.reuse.H0_H0 ;  /* 0x2000001cff147230 */ /* 0x110fe20000004100 */
[----:B------:R-:W-:Y:S01]  /*86b0*/  IADD3 R54, PT, PT, R54, 0xc0, RZ ;  /* 0x000000c036367810 */ /* 0x000fe20007ffe0ff */
[----:B------:R-:W-:Y:S01]  /*86c0*/  HADD2.F32 R21, -RZ, R28.H1_H1 ;  /* 0x3000001cff157230 */ /* 0x000fe20000004100 */
[----:B------:R-:W-:Y:S01]  /*86d0*/  BSSY.RECONVERGENT B0, `(.L_x_140) ;  /* 0x0000054000007945 */ /* 0x000fe20003800200 */
[--C-:B------:R-:W-:Y:S01]  /*86e0*/  HADD2.F32 R25, -RZ, R29.reuse.H0_H0 ;  /* 0x2000001dff197230 */ /* 0x100fe20000004100 */
[----:B------:R-:W-:Y:S01]  /*86f0*/  LOP3.LUT R54, R54, 0xfefffff8, RZ, 0xc0, !PT ;  /* 0xfefffff836367812 */ /* 0x000fe200078ec0ff */
[----:B---3--:R-:W-:Y:S02]  /*8700*/  HADD2.F32 R26, -RZ, R29.H1_H1 ;  /* 0x3000001dff1a7230 */ /* 0x008fe40000004100 */
[--C-:B------:R-:W-:Y:S02]  /*8710*/  HADD2.F32 R28, -RZ, R30.reuse.H0_H0 ;  /* 0x2000001eff1c7230 */ /* 0x100fe40000004100 */
[----:B------:R-:W-:Y:S02]  /*8720*/  HADD2.F32 R29, -RZ, R30.H1_H1 ;  /* 0x3000001eff1d7230 */ /* 0x000fe40000004100 */
[----:B-1----:R-:W1:Y:S01]  /*8730*/  LDTM.x16 R4, tmem[UR4+0x30] ;  /* 0x00003004000479ee */ /* 0x002e620008240000 */
[----:B------:R-:W-:Y:S01]  /*8740*/  NOP ;  /* 0x0000000000007918 */ /* 0x000fe20000000000 */
[----:B-1----:R1:W-:Y:S01]  /*8750*/  SYNCS.ARRIVE.TRANS64.RED.A1T0 RZ, [R54+URZ], RZ ;  /* 0x000000ff36ff79a7 */ /* 0x0023e200081004ff */
[--C-:B------:R-:W-:Y:S02]  /*8760*/  HADD2.F32 R30, -RZ, R31.reuse.H0_H0 ;  /* 0x2000001fff1e7230 */ /* 0x100fe40000004100 */
[----:B------:R-:W-:Y:S02]  /*8770*/  HADD2.F32 R31, -RZ, R31.H1_H1 ;  /* 0x3000001fff1f7230 */ /* 0x000fe40000004100 */
        /* <DEDUP_REMOVED lines=8> */
[C---:B------:R-:W-:Y:S01]  /*8800*/  FMUL R4, R24.reuse, R4 ;  /* 0x0000000418047220 */ /* 0x040fe20000400000 */
[C---:B------:R-:W-:Y:S01]  /*8810*/  FMUL R5, R24.reuse, R5 ;  /* 0x0000000518057220 */ /* 0x040fe20000400000 */
[C---:B------:R-:W-:Y:S01]  /*8820*/  FMUL R6, R24.reuse, R6 ;  /* 0x0000000618067220 */ /* 0x040fe20000400000 */
[C---:B------:R-:W-:Y:S01]  /*8830*/  FMUL R7, R24.reuse, R7 ;  /* 0x0000000718077220 */ /* 0x040fe20000400000 */
[C---:B------:R-:W-:Y:S01]  /*8840*/  FFMA R4, R27.reuse, R20, R4 ;  /* 0x000000141b047223 */ /* 0x040fe20000000004 */
        /* <DEDUP_REMOVED lines=15> */
[C---:B------:R-:W-:Y:S01]  /*8940*/  FMUL R12, R24.reuse, R16 ;  /* 0x00000010180c7220 */ /* 0x040fe20000400000 */
[C---:B------:R-:W-:Y:S01]  /*8950*/  FFMA R0, R27.reuse, R32, R0 ;  /* 0x000000201b007223 */ /* 0x040fe20000000000 */
[C---:B------:R-:W-:Y:S01]  /*8960*/  FMUL R13, R24.reuse, R17 ;  /* 0x00000011180d7220 */ /* 0x040fe20000400000 */
[----:B------:R-:W-:Y:S01]  /*8970*/  FFMA R2, R27, R33, R2 ;  /* 0x000000211b027223 */ /* 0x000fe20000000002 */
[----:B------:R-:W-:Y:S01]  /*8980*/  F2FP.F16.F32.PACK_AB R4, R5, R4 ;  /* 0x000000040504723e */ /* 0x000fe200000000ff */
[C---:B------:R-:W-:Y:S01]  /*8990*/  FMUL R14, R24.reuse, R18 ;  /* 0x00000012180e7220 */ /* 0x040fe20000400000 */
[----:B------:R-:W-:Y:S01]  /*89a0*/  FFMA R3, R27, R34, R3 ;  /* 0x000000221b037223 */ /* 0x000fe20000000003 */
[----:B------:R-:W-:Y:S01]  /*89b0*/  F2FP.F16.F32.PACK_AB R5, R7, R6 ;  /* 0x000000060705723e */ /* 0x000fe200000000ff */
[----:B------:R-:W-:Y:S01]  /*89c0*/  FFMA R15, R27, R35, R15 ;  /* 0x000000231b0f7223 */ /* 0x000fe2000000000f */
[----:B------:R-:W-:Y:S01]  /*89d0*/  FMUL R19, R24, R19 ;  /* 0x0000001318137220 */ /* 0x000fe20000400000 */
[----:B------:R-:W-:Y:S01]  /*89e0*/  F2FP.F16.F32.PACK_AB R6, R9, R8 ;  /* 0x000000080906723e */ /* 0x000fe200000000ff */
[----:B------:R-:W-:Y:S01]  /*89f0*/  FFMA R12, R27, R36, R12 ;  /* 0x000000241b0c7223 */ /* 0x000fe2000000000c */
[----:B------:R-:W-:Y:S01]  /*8a00*/  F2FP.F16.F32.PACK_AB R7, R11, R10 ;  /* 0x0000000a0b07723e */ /* 0x000fe200000000ff */
[C---:B------:R-:W-:Y:S01]  /*8a10*/  FFMA R13, R27.reuse, R37, R13 ;  /* 0x000000251b0d7223 */ /* 0x040fe2000000000d */
[C---:B------:R-:W-:Y:S01]  /*8a20*/  FFMA R14, R27.reuse, R38, R14 ;  /* 0x000000261b0e7223 */ /* 0x040fe2000000000e */
[----:B------:R-:W-:Y:S01]  /*8a30*/  FFMA R19, R27, R39, R19 ;  /* 0x000000271b137223 */ /* 0x000fe20000000013 */
[----:B------:R-:W-:Y:S01]  /*8a40*/  F2FP.F16.F32.PACK_AB R16, R2, R0 ;  /* 0x000000000210723e */ /* 0x000fe200000000ff */
[----:B------:R1:W-:Y:S01]  /*8a50*/  STS.128 [R57+UR43+0x3200], R4 ;  /* 0x0032000439007988 */ /* 0x0003e20008000c2b */
        /* <DEDUP_REMOVED lines=27> */
.L_x_141:
[----:B------:R-:W-:Y:S05]  /*8c10*/  BSYNC.RECONVERGENT B0 ;  /* 0x0000000000007941 */ /* 0x000fea0003800200 */
.L_x_140:
[----:B------:R-:W-:Y:S01]  /*8c20*/  BAR.SYNC.DEFER_BLOCKING 0x1, 0x80 ;  /* 0x0042000000007b1d */ /* 0x000fe20000010000 */
[----:B------:R-:W-:Y:S01]  /*8c30*/  UISETP.NE.AND UP0, UPT, UR52, -0x4, UPT ;  /* 0xfffffffc3400788c */ /* 0x000fe2000bf05270 */
[----:B------:R-:W-:Y:S08]  /*8c40*/  IADD3 R22, PT, PT, R22, 0x1, RZ ;  /* 0x0000000116167810 */ /* 0x000ff00007ffe0ff */
[----:B------:R-:W-:Y:S05]  /*8c50*/  BRA.U !UP0, `(.L_x_142) ;  /* 0x0000000108287547 */ /* 0x000fea000b800000 */
[----:B------:R-:W-:Y:S01]  /*8c60*/  ISETP.NE.AND P0, PT, R62, RZ, PT ;  /* 0x000000ff3e00720c */ /* 0x000fe20003f05270 */
[----:B------:R-:W-:Y:S01]  /*8c70*/  IMAD.U32 R2, RZ, RZ, UR46 ;  /* 0x0000002eff027e24 */ /* 0x000fe2000f8e00ff */
[----:B------:R-:W-:Y:S01]  /*8c80*/  UIADD3 UR4, UPT, UPT, UR46, 0x1, URZ ;  /* 0x000000012e047890 */ /* 0x000fe2000fffe0ff */
[----:B------:R-:W-:Y:S03]  /*8c90*/  IMAD.U32 R0, RZ, RZ, UR47 ;  /* 0x0000002fff007e24 */ /* 0x000fe6000f8e00ff */
[----:B------:R-:W-:Y:S04]  /*8ca0*/  UISETP.NE.AND UP0, UPT, UR4, 0x4, UPT ;  /* 0x000000040400788c */ /* 0x000fe8000bf05270 */
[----:B------:R-:W-:Y:S03]  /*8cb0*/  USEL UR46, UR4, URZ, UP0 ;  /* 0x000000ff042e7287 */ /* 0x000fe60008000000 */
[----:B------:R-:W-:Y:S05]  /*8cc0*/  @P0 LEA R2, R2, UR43, 0x3 ;  /* 0x0000002b02020c11 */ /* 0x000fea000f8e18ff */
[----:B------:R-:W-:Y:S05]  /*8cd0*/  @P0 VIADD R2, R2, 0x50 ;  /* 0x0000005002020836 */ /* 0x000fea0000000000 */
[----:B------:R-:W-:Y:S04]  /*8ce0*/  @P0 PRMT R0, R0, 0x654, R2 ;  /* 0x0000065400000816 */ /* 0x000fe80000000002 */
[----:B------:R2:W-:Y:S03]  /*8cf0*/  @P0 SYNCS.ARRIVE.TRANS64.RED.A1T0 RZ, [R0+URZ], RZ ;  /* 0x000000ff00ff09a7 */ /* 0x0005e600081004ff */
.L_x_142:
[----:B------:R-:W-:Y:S01]  /*8d00*/  R2UR UR4, R52 ;  /* 0x00000000340472ca */ /* 0x000fe200000e0000 */
[----:B------:R-:W-:Y:S01]  /*8d10*/  UISETP.NE.AND UP0, UPT, UR62, URZ, UPT ;  /* 0x000000ff3e00728c */ /* 0x000fe2000bf05270 */
[----:B------:R-:W-:Y:S01]  /*8d20*/  ISETP.NE.AND P0, PT, R56, 0x2, PT ;  /* 0x000000023800780c */ /* 0x000fe20003f05270 */
[----:B------:R-:W-:Y:S01]  /*8d30*/  UIADD3 UR20, UPT, UPT, UR38, UR63, URZ ;  /* 0x0000003f26147290 */ /* 0x000fe2000fffe0ff */
[----:B------:R-:W-:Y:S01]  /*8d40*/  ISETP.NE.AND P1, PT, R22, 0x4, PT ;  /* 0x000000041600780c */ /* 0x000fe20003f25270 */
[----:B------:R-:W-:Y:S01]  /*8d50*/  UIADD3 UR52, UPT, UPT, UR52, 0x4, URZ ;  /* 0x0000000434347890 */ /* 0x000fe2000fffe0ff */
[----:B------:R-:W-:Y:S01]  /*8d60*/  SEL R2, RZ, 0x1, P0 ;  /* 0x00000001ff027807 */ /* 0x000fe20000000000 */
[----:B------:R-:W-:Y:S01]  /*8d70*/  UMOV UR36, UR61 ;  /* 0x0000003d00247c82 */ /* 0x000fe20008000000 */
[----:B--2---:R-:W-:Y:S02]  /*8d80*/  SEL R0, RZ, 0x1, P1 ;  /* 0x00000001ff007807 */ /* 0x004fe40000800000 */
[----:B------:R-:W-:Y:S02]  /*8d90*/  LOP3.LUT R58, R58, R2, RZ, 0x3c, !PT ;  /* 0x000000023a3a7212 */ /* 0x000fe400078e3cff */
[----:B------:R-:W-:Y:S01]  /*8da0*/  LOP3.LUT R59, R59, R0, RZ, 0x3c, !PT ;  /* 0x000000003b3b7212 */ /* 0x000fe200078e3cff */
[----:B------:R-:W-:Y:S01]  /*8db0*/  UIADD3 UR28, UPT, UPT, UR37, UR4, URZ ;  /* 0x00000004251c7290 */ /* 0x000fe2000fffe0ff */
[----:B------:R-:W-:Y:S02]  /*8dc0*/  SEL R56, R56, RZ, P0 ;  /* 0x000000ff38387207 */ /* 0x000fe40000000000 */
[----:B------:R-:W-:Y:S01]  /*8dd0*/  SEL R22, R22, RZ, P1 ;  /* 0x000000ff16167207 */ /* 0x000fe20000800000 */
[----:B------:R-:W-:Y:S08]  /*8de0*/  BRA.U UP0, `(.L_x_143) ;  /* 0xffffffcd00787547 */ /* 0x000ff0000b83ffff */
[----:B------:R-:W2:Y:S01]  /*8df0*/  LDCU.64 UR4, c[0x0][0x888] ;  /* 0x00011100ff0477ac */ /* 0x000ea20008000a00 */
[----:B------:R-:W3:Y:S01]  /*8e00*/  LDCU.64 UR6, c[0x0][0x890] ;  /* 0x00011200ff0677ac */ /* 0x000ee20008000a00 */
[----:B--2---:R-:W-:Y:S02]  /*8e10*/  ISETP.NE.U32.AND P2, PT, RZ, UR4, PT ;  /* 0x00000004ff007c0c */ /* 0x004fe4000bf45070 */
[----:B---3--:R-:W-:Y:S02]  /*8e20*/  ISETP.NE.U32.AND P1, PT, RZ, UR6, PT ;  /* 0x00000006ff007c0c */ /* 0x008fe4000bf25070 */
[----:B------:R-:W-:Y:S02]  /*8e30*/  ISETP.NE.AND.EX P2, PT, RZ, UR5, PT, P2 ;  /* 0x00000005ff007c0c */ /* 0x000fe4000bf45320 */
[----:B------:R-:W-:-:S13]  /*8e40*/  ISETP.NE.AND.EX P0, PT, RZ, UR7, PT, P1 ;  /* 0x00000007ff007c0c */ /* 0x000fda000bf05310 */
[----:B------:R-:W-:Y:S05]  /*8e50*/  @P2 BRA P0, `(.L_x_144) ;  /* 0x00000000003c2947 */ /* 0x000fea0000000000 */
[----:B------:R-:W-:-:S13]  /*8e60*/  ISETP.NE.AND.EX P1, PT, RZ, UR7, PT, P1 ;  /* 0x00000007ff007c0c */ /* 0x000fda000bf25310 */
[----:B------:R-:W-:Y:S05]  /*8e70*/  @P1 BRA `(.L_x_145) ;  /* 0x00000000000c1947 */ /* 0x000fea0003800000 */
[----:B------:R-:W-:-:S13]  /*8e80*/  FSETP.NEU.AND P0, PT, R27, RZ, PT ;  /* 0x000000ff1b00720b */ /* 0x000fda0003f0d000 */
[----:B------:R-:W-:Y:S05]  /*8e90*/  @!P0 EXIT ;  /* 0x000000000000894d */ /* 0x000fea0003800000 */
[----:B------:R-:W-:Y:S05]  /*8ea0*/  BRA `(.L_x_144) ;  /* 0x0000000000287947 */ /* 0x000fea0003800000 */
.L_x_145:
[----:B------:R-:W-:Y:S01]  /*8eb0*/  ISETP.NE.AND P0, PT, R55, RZ, PT ;  /* 0x000000ff3700720c */ /* 0x000fe20003f05270 */
[----:B------:R-:W-:-:S12]  /*8ec0*/  BSSY.RECONVERGENT B0, `(.L_x_144) ;  /* 0x0000008000007945 */ /* 0x000fd80003800200 */
[----:B------:R-:W-:Y:S05]  /*8ed0*/  @P0 BRA `(.L_x_146) ;  /* 0x0000000000100947 */ /* 0x000fea0003800000 */
[----:B------:R-:W-:-:S04]  /*8ee0*/  ISETP.NE.U32.AND P0, PT, RZ, UR4, PT ;  /* 0x00000004ff007c0c */ /* 0x000fc8000bf05070 */
[----:B------:R-:W-:-:S13]  /*8ef0*/  ISETP.NE.AND.EX P0, PT, RZ, UR5, PT, P0 ;  /* 0x00000005ff007c0c */ /* 0x000fda000bf05300 */
[----:B------:R-:W-:Y:S05]  /*8f00*/  @!P0 EXIT ;  /* 0x000000000000894d */ /* 0x000fea0003800000 */
[----:B------:R-:W-:Y:S05]  /*8f10*/  BRA `(.L_x_147) ;  /* 0x0000000000087947 */ /* 0x000fea0003800000 */
.L_x_146:
[----:B------:R-:W-:-:S13]  /*8f20*/  FSETP.NEU.AND P0, PT, R27, RZ, PT ;  /* 0x000000ff1b00720b */ /* 0x000fda0003f0d000 */
[----:B------:R-:W-:Y:S05]  /*8f30*/  @!P0 EXIT ;  /* 0x000000000000894d */ /* 0x000fea0003800000 */
.L_x_147:
[----:B------:R-:W-:Y:S05]  /*8f40*/  BSYNC.RECONVERGENT B0 ;  /* 0x0000000000007941 */ /* 0x000fea0003800200 */
.L_x_144:
[----:B------:R-:W-:Y:S01]  /*8f50*/  ULEA UR6, UR46, UR43, 0x3 ;  /* 0x0000002b2e067291 */ /* 0x000fe2000f8e18ff */
[----:B------:R-:W-:-:S04]  /*8f60*/  DEPBAR.LE SB0, 0x0 ;  /* 0x000080000000791a */ /* 0x000fc80000000000 */
[----:B------:R-:W-:-:S04]  /*8f70*/  UIADD3 UR6, UPT, UPT, UR6, 0x50, URZ ;  /* 0x0000005006067890 */ /* 0x000fc8000fffe0ff */
[----:B------:R-:W-:-:S09]  /*8f80*/  UPRMT UR6, UR47, 0x654, UR6 ;  /* 0x000006542f067896 */ /* 0x000fd20008000006 */
[----:B------:R-:W-:Y:S01]  /*8f90*/  SYNCS.ARRIVE.TRANS64.RED.A1T0 RZ, [UR6], RZ ;  /* 0x000000ffffff79a7 */ /* 0x000fe20008100406 */
[----:B------:R-:W-:Y:S05]  /*8fa0*/  EXIT ;  /* 0x000000000000794d */ /* 0x000fea0003800000 */
.L_x_24:
[----:B--2---:R2:W3:Y:S02]  /*8fb0*/  SYNCS.PHASECHK.TRANS64.TRYWAIT P0, [R0+URZ+0xf0], R2 ;  /* 0x0000f002000075a7 */ /* 0x0044e400080011ff */
[----:B---3--:R-:W-:Y:S05]  /*8fc0*/  @!P0 NANOSLEEP.SYNCS 0x989680 ;  /* 0x009896800000895d */ /* 0x008fea0003900000 */
[----:B------:R-:W3:Y:S02]  /*8fd0*/  @!P0 SYNCS.PHASECHK.TRANS64 P0, [R0+URZ+0xf0], R2 ;  /* 0x0000f002000085a7 */ /* 0x000ee400080010ff */
[----:B---3--:R-:W-:Y:S05]  /*8fe0*/  @!P0 BRA `(.L_x_24) ;  /* 0xfffffffc00f08947 */ /* 0x008fea000383ffff */
[----:B------:R-:W-:Y:S05]  /*8ff0*/  BRA `(.L_x_148) ;  /* 0xffffff8c00247947 */ /* 0x000fea000383ffff */
.L_x_27:
[----:B-1----:R-:W-:-:S07]  /*9000*/  MOV R0, UR33 ;  /* 0x0000002100007c02 */ /* 0x002fce0008000f00 */
.L_x_149:
[----:B-1----:R1:W2:Y:S02]  /*9010*/  SYNCS.PHASECHK.TRANS64.TRYWAIT P0, [R0+URZ+0x18], R3 ;  /* 0x00001803000075a7 */ /* 0x0022a400080011ff */
[----:B--2---:R-:W-:Y:S05]  /*9020*/  @!P0 NANOSLEEP.SYNCS 0x989680 ;  /* 0x009896800000895d */ /* 0x004fea0003900000 */
[----:B------:R-:W2:Y:S02]  /*9030*/  @!P0 SYNCS.PHASECHK.TRANS64 P0, [R0+URZ+0x18], R3 ;  /* 0x00001803000085a7 */ /* 0x000ea400080010ff */
[----:B--2---:R-:W-:Y:S05]  /*9040*/  @!P0 BRA `(.L_x_149) ;  /* 0xfffffffc00f08947 */ /* 0x004fea000383ffff */
[----:B------:R-:W-:Y:S05]  /*9050*/  BRA `(.L_x_26) ;  /* 0xffffff8c007c7947 */ /* 0x000fea000383ffff */
.L_x_34:
[----:B-1----:R-:W-:-:S07]  /*9060*/  MOV R0, UR17 ;  /* 0x0000001100007c02 */ /* 0x002fce0008000f00 */
.L_x_150:
[----:B-1----:R1:W2:Y:S02]  /*9070*/  SYNCS.PHASECHK.TRANS64.TRYWAIT P0, [R0+URZ+0x18], R3 ;  /* 0x00001803000075a7 */ /* 0x0022a400080011ff */
[----:B--2---:R-:W-:Y:S05]  /*9080*/  @!P0 NANOSLEEP.SYNCS 0x989680 ;  /* 0x009896800000895d */ /* 0x004fea0003900000 */
[----:B------:R-:W2:Y:S02]  /*9090*/  @!P0 SYNCS.PHASECHK.TRANS64 P0, [R0+URZ+0x18], R3 ;  /* 0x00001803000085a7 */ /* 0x000ea400080010ff */
[----:B--2---:R-:W-:Y:S05]  /*90a0*/  @!P0 BRA `(.L_x_150) ;  /* 0xfffffffc00f08947 */ /* 0x004fea000383ffff */
[----:B------:R-:W-:Y:S05]  /*90b0*/  BRA `(.L_x_33) ;  /* 0xffffff90004c7947 */ /* 0x000fea000383ffff */
.L_x_39:
[----:B-1----:R1:W2:Y:S02]  /*90c0*/  SYNCS.PHASECHK.TRANS64.TRYWAIT P0, [R3+URZ+0x80], R0 ;  /* 0x00008000030075a7 */ /* 0x0022a400080011ff */
[----:B--2---:R-:W-:Y:S05]  /*90d0*/  @!P0 NANOSLEEP.SYNCS 0x989680 ;  /* 0x009896800000895d */ /* 0x004fea0003900000 */
[----:B------:R-:W2:Y:S02]  /*90e0*/  @!P0 SYNCS.PHASECHK.TRANS64 P0, [R3+URZ+0x80], R0 ;  /* 0x00008000030085a7 */ /* 0x000ea400080010ff */
[----:B--2---:R-:W-:Y:S05]  /*90f0*/  @!P0 BRA `(.L_x_39) ;  /* 0xfffffffc00f08947 */ /* 0x004fea000383ffff */
[----:B------:R-:W-:Y:S05]  /*9100*/  BRA `(.L_x_151) ;  /* 0xffffff9400047947 */ /* 0x000fea000383ffff */
.L_x_43:
[----:B------:R-:W-:-:S07]  /*9110*/  MOV R0, UR4 ;  /* 0x0000000400007c02 */ /* 0x000fce0008000f00 */
.L_x_152:
[----:B-1----:R1:W2:Y:S02]  /*9120*/  SYNCS.PHASECHK.TRANS64.TRYWAIT P0, [R0+URZ], R2 ;  /* 0x00000002000075a7 */ /* 0x0022a400080011ff */
[----:B--2---:R-:W-:Y:S05]  /*9130*/  @!P0 NANOSLEEP.SYNCS 0x989680 ;  /* 0x009896800000895d */ /* 0x004fea0003900000 */
[----:B------:R-:W2:Y:S02]  /*9140*/  @!P0 SYNCS.PHASECHK.TRANS64 P0, [R0+URZ], R2 ;  /* 0x00000002000085a7 */ /* 0x000ea400080010ff */
[----:B--2---:R-:W-:Y:S05]  /*9150*/  @!P0 BRA `(.L_x_152) ;  /* 0xfffffffc00f08947 */ /* 0x004fea000383ffff */
[----:B------:R-:W-:Y:S05]  /*9160*/  BRA `(.L_x_153) ;  /* 0xffffff9800ac7947 */ /* 0x000fea000383ffff */
.L_x_44:
[----:B------:R-:W-:-:S07]  /*9170*/  MOV R0, UR5 ;  /* 0x0000000500007c02 */ /* 0x000fce0008000f00 */
.L_x_154:
[----:B-1----:R1:W2:Y:S02]  /*9180*/  SYNCS.PHASECHK.TRANS64.TRYWAIT P0, [R0+URZ], R2 ;  /* 0x00000002000075a7 */ /* 0x0022a400080011ff */
[----:B--2---:R-:W-:Y:S05]  /*9190*/  @!P0 NANOSLEEP.SYNCS 0x989680 ;  /* 0x009896800000895d */ /* 0x004fea0003900000 */
[----:B------:R-:W2:Y:S02]  /*91a0*/  @!P0 SYNCS.PHASECHK.TRANS64 P0, [R0+URZ], R2 ;  /* 0x00000002000085a7 */ /* 0x000ea400080010ff */
[----:B--2---:R-:W-:Y:S05]  /*91b0*/  @!P0 BRA `(.L_x_154) ;  /* 0xfffffffc00f08947 */ /* 0x004fea000383ffff */
[----:B------:R-:W-:Y:S05]  /*91c0*/  BRA `(.L_x_155) ;  /* 0xffffff9800b87947 */ /* 0x000fea000383ffff */
.L_x_47:
[----:B-1----:R1:W2:Y:S02]  /*91d0*/  SYNCS.PHASECHK.TRANS64.TRYWAIT P0, [R2+URZ+0xe0], R4 ;  /* 0x0000e004020075a7 */ /* 0x0022a400080011ff */
[----:B--2---:R-:W-:Y:S05]  /*91e0*/  @!P0 NANOSLEEP.SYNCS 0x989680 ;  /* 0x009896800000895d */ /* 0x004fea0003900000 */
[----:B------:R-:W2:Y:S02]  /*91f0*/  @!P0 SYNCS.PHASECHK.TRANS64 P0, [R2+URZ+0xe0], R4 ;  /* 0x0000e004020085a7 */ /* 0x000ea400080010ff */
[----:B--2---:R-:W-:Y:S05]  /*9200*/  @!P0 BRA `(.L_x_47) ;  /* 0xfffffffc00f08947 */ /* 0x004fea000383ffff */
[----:B------:R-:W-:Y:S05]  /*9210*/  BRA `(.L_x_156) ;  /* 0xffffff9c00147947 */ /* 0x000fea000383ffff */
.L_x_48:
[----:B------:R-:W-:-:S07]  /*9220*/  MOV R2, UR4 ;  /* 0x0000000400027c02 */ /* 0x000fce0008000f00 */
.L_x_157:
[----:B-1----:R1:W2:Y:S02]  /*9230*/  SYNCS.PHASECHK.TRANS64.TRYWAIT P0, [R2+URZ+0x90], R5 ;  /* 0x00009005020075a7 */ /* 0x0022a400080011ff */
[----:B--2---:R-:W-:Y:S05]  /*9240*/  @!P0 NANOSLEEP.SYNCS 0x989680 ;  /* 0x009896800000895d */ /* 0x004fea0003900000 */
[----:B------:R-:W2:Y:S02]  /*9250*/  @!P0 SYNCS.PHASECHK.TRANS64 P0, [R2+URZ+0x90], R5 ;  /* 0x00009005020085a7 */ /* 0x000ea400080010ff */
[----:B--2---:R-:W-:Y:S05]  /*9260*/  @!P0 BRA `(.L_x_157) ;  /* 0xfffffffc00f08947 */ /* 0x004fea000383ffff */
[----:B------:R-:W-:Y:S05]  /*9270*/  BRA `(.L_x_158) ;  /* 0xffffff9c00247947 */ /* 0x000fea000383ffff */
.L_x_49:
[----:B-1----:R1:W2:Y:S02]  /*9280*/  SYNCS.PHASECHK.TRANS64.TRYWAIT P1, [R2+URZ+0x80], R4 ;  /* 0x00008004020075a7 */ /* 0x0022a400080211ff */
[----:B--2---:R-:W-:Y:S05]  /*9290*/  @!P1 NANOSLEEP.SYNCS 0x989680 ;  /* 0x009896800000995d */ /* 0x004fea0003900000 */
[----:B------:R-:W2:Y:S02]  /*92a0*/  @!P1 SYNCS.PHASECHK.TRANS64 P1, [R2+URZ+0x80], R4 ;  /* 0x00008004020095a7 */ /* 0x000ea400080210ff */
[----:B--2---:R-:W-:Y:S05]  /*92b0*/  @!P1 BRA `(.L_x_49) ;  /* 0xfffffffc00f09947 */ /* 0x004fea000383ffff */
[----:B------:R-:W-:Y:S05]  /*92c0*/  BRA `(.L_x_159) ;  /* 0xffffff9c00547947 */ /* 0x000fea000383ffff */
.L_x_52:
[----:B------:R-:W-:-:S07]  /*92d0*/  MOV R0, UR4 ;  /* 0x0000000400007c02 */ /* 0x000fce0008000f00 */
.L_x_160:
[----:B-1----:R1:W2:Y:S02]  /*92e0*/  SYNCS.PHASECHK.TRANS64.TRYWAIT P0, [R0+URZ+0x90], R2 ;  /* 0x00009002000075a7 */ /* 0x0022a400080011ff */
[----:B--2---:R-:W-:Y:S05]  /*92f0*/  @!P0 NANOSLEEP.SYNCS 0x989680 ;  /* 0x009896800000895d */ /* 0x004fea0003900000 */
[----:B------:R-:W2:Y:S02]  /*9300*/  @!P0 SYNCS.PHASECHK.TRANS64 P0, [R0+URZ+0x90], R2 ;  /* 0x00009002000085a7 */ /* 0x000ea400080010ff */
[----:B--2---:R-:W-:Y:S05]  /*9310*/  @!P0 BRA `(.L_x_160) ;  /* 0xfffffffc00f08947 */ /* 0x004fea000383ffff */
[----:B------:R-:W-:Y:S05]  /*9320*/  BRA `(.L_x_51) ;  /* 0xffffff9c00a87947 */ /* 0x000fea000383ffff */
.L_x_61:
[----:B-1----:R-:W-:-:S04]  /*9330*/  MOV R5, UR5 ;  /* 0x0000000500057c02 */ /* 0x002fc80008000f00 */
[----:B------:R1:W2:Y:S03]  /*9340*/  SYNCS.PHASECHK.TRANS64.TRYWAIT P0, [R5+URZ+0x8], R6 ;  /* 0x00000806050075a7 */ /* 0x0002a600080011ff */
[----:B--2---:R-:W-:Y:S05]  /*9350*/  @!P0 NANOSLEEP.SYNCS 0x989680 ;  /* 0x009896800000895d */ /* 0x004fea0003900000 */
[----:B------:R-:W2:Y:S02]  /*9360*/  @!P0 SYNCS.PHASECHK.TRANS64 P0, [R5+URZ+0x8], R6 ;  /* 0x00000806050085a7 */ /* 0x000ea400080010ff */
[----:B--2---:R-:W-:Y:S05]  /*9370*/  @!P0 BRA `(.L_x_61) ;  /* 0xfffffffc00ec8947 */ /* 0x004fea000383ffff */
[----:B------:R-:W-:Y:S05]  /*9380*/  BRA `(.L_x_60) ;  /* 0xffffffa0005c7947 */ /* 0x000fea000383ffff */
.L_x_63:
[----:B------:R-:W-:Y:S01]  /*9390*/  BSSY B0, `(.L_x_161) ;  /* 0x0000006000007945 */ /* 0x000fe20003800000 */
[----:B------:R-:W-:-:S07]  /*93a0*/  MOV R15, 0xffffffff ;  /* 0xffffffff000f7802 */ /* 0x000fce0000000f00 */
[----:B-1---5:R-:W-:Y:S05]  /*93b0*/  WARPSYNC.COLLECTIVE R15, `(.L_x_162) ;  /* 0x000000000f0c7348 */ /* 0x022fea0003c00000 */
[----:B------:R-:W-:Y:S02]  /*93c0*/  ELECT P6, UR79, PT ;  /* 0x00000000004f782f */ /* 0x000fe400038c0000 */
[----:B------:R-:W-:Y:S01]  /*93d0*/  MOV R14, UR79 ;  /* 0x0000004f000e7c02 */ /* 0x000fe20008000f00 */
[----:B-1---5:R-:W-:Y:S10]  /*93e0*/  ENDCOLLECTIVE ;  /* 0x000000000000791b */ /* 0x022ff40003800000 */
.L_x_162:
[----:B------:R-:W-:Y:S05]  /*93f0*/  BSYNC B0 ;  /* 0x0000000000007941 */ /* 0x000fea0003800000 */
.L_x_161:
[----:B------:R-:W-:Y:S05]  /*9400*/  BRA `(.L_x_163) ;  /* 0xffffffa0008c7947 */ /* 0x000fea000383ffff */
.L_x_65:
[----:B-1----:R-:W-:-:S04]  /*9410*/  MOV R0, UR5 ;  /* 0x0000000500007c02 */ /* 0x002fc80008000f00 */
[----:B------:R1:W2:Y:S03]  /*9420*/  SYNCS.PHASECHK.TRANS64.TRYWAIT P0, [R0+URZ+0x8], R4 ;  /* 0x00000804000075a7 */ /* 0x0002a600080011ff */
[----:B--2---:R-:W-:Y:S05]  /*9430*/  @!P0 NANOSLEEP.SYNCS 0x989680 ;  /* 0x009896800000895d */ /* 0x004fea0003900000 */
[----:B------:R-:W2:Y:S02]  /*9440*/  @!P0 SYNCS.PHASECHK.TRANS64 P0, [R0+URZ+0x8], R4 ;  /* 0x00000804000085a7 */ /* 0x000ea400080010ff */
[----:B--2---:R-:W-:Y:S05]  /*9450*/  @!P0 BRA `(.L_x_65) ;  /* 0xfffffffc00ec8947 */ /* 0x004fea000383ffff */
[----:B------:R-:W-:Y:S05]  /*9460*/  BRA `(.L_x_64) ;  /* 0xffffffa000907947 */ /* 0x000fea000383ffff */
.L_x_66:
[----:B-1----:R1:W2:Y:S02]  /*9470*/  SYNCS.PHASECHK.TRANS64.TRYWAIT P0, [R0+URZ+0x80], R4 ;  /* 0x00008004000075a7 */ /* 0x0022a400080011ff */
[----:B--2---:R-:W-:Y:S05]  /*9480*/  @!P0 NANOSLEEP.SYNCS 0x989680 ;  /* 0x009896800000895d */ /* 0x004fea0003900000 */
[----:B------:R-:W2:Y:S02]  /*9490*/  @!P0 SYNCS.PHASECHK.TRANS64 P0, [R0+URZ+0x80], R4 ;  /* 0x00008004000085a7 */ /* 0x000ea400080010ff */
[----:B--2---:R-:W-:Y:S05]  /*94a0*/  @!P0 BRA `(.L_x_66) ;  /* 0xfffffffc00f08947 */ /* 0x004fea000383ffff */
[----:B------:R-:W-:Y:S05]  /*94b0*/  BRA `(.L_x_164) ;  /* 0xffffffa400787947 */ /* 0x000fea000383ffff */
.L_x_68:
[----:B------:R-:W-:-:S07]  /*94c0*/  MOV R0, UR31 ;  /* 0x0000001f00007c02 */ /* 0x000fce0008000f00 */
.L_x_165:
[----:B-1----:R1:W2:Y:S02]  /*94d0*/  SYNCS.PHASECHK.TRANS64.TRYWAIT P0, [R0+URZ+0xc0], R4 ;  /* 0x0000c004000075a7 */ /* 0x0022a400080011ff */
[----:B--2---:R-:W-:Y:S05]  /*94e0*/  @!P0 NANOSLEEP.SYNCS 0x989680 ;  /* 0x009896800000895d */ /* 0x004fea0003900000 */
[----:B------:R-:W2:Y:S02]  /*94f0*/  @!P0 SYNCS.PHASECHK.TRANS64 P0, [R0+URZ+0xc0], R4 ;  /* 0x0000c004000085a7 */ /* 0x000ea400080010ff */
[----:B--2---:R-:W-:Y:S05]  /*9500*/  @!P0 BRA `(.L_x_165) ;  /* 0xfffffffc00f08947 */ /* 0x004fea000383ffff */
[----:B------:R-:W-:Y:S05]  /*9510*/  BRA `(.L_x_166) ;  /* 0xffffffa400c47947 */ /* 0x000fea000383ffff */
.L_x_71:
[----:B------:R-:W-:Y:S07]  /*9520*/  MOV R0, UR5 ;  /* 0x0000000500007c02 */ /* 0x000fee0008000f00 */
.L_x_167:
[----:B-1----:R1:W2:Y:S02]  /*9530*/  SYNCS.PHASECHK.TRANS64.TRYWAIT P0, [R0+URZ], R4 ;  /* 0x00000004000075a7 */ /* 0x0022a400080011ff */
[----:B--2---:R-:W-:Y:S05]  /*9540*/  @!P0 NANOSLEEP.SYNCS 0x989680 ;  /* 0x009896800000895d */ /* 0x004fea0003900000 */
[----:B------:R-:W2:Y:S02]  /*9550*/  @!P0 SYNCS.PHASECHK.TRANS64 P0, [R0+URZ], R4 ;  /* 0x00000004000085a7 */ /* 0x000ea400080010ff */
[----:B--2---:R-:W-:Y:S05]  /*9560*/  @!P0 BRA `(.L_x_167) ;  /* 0xfffffffc00f08947 */ /* 0x004fea000383ffff */
[----:B------:R-:W-:Y:S05]  /*9570*/  BRA `(.L_x_70) ;  /* 0xffffffa400d87947 */ /* 0x000fea000383ffff */
.L_x_75:
[----:B-1----:R-:W-:-:S07]  /*9580*/  MOV R0, UR4 ;  /* 0x0000000400007c02 */ /* 0x002fce0008000f00 */
.L_x_168:
[----:B-1----:R1:W2:Y:S02]  /*9590*/  SYNCS.PHASECHK.TRANS64.TRYWAIT P0, [R0+URZ], R2 ;  /* 0x00000002000075a7 */ /* 0x0022a400080011ff */
[----:B--2---:R-:W-:Y:S05]  /*95a0*/  @!P0 NANOSLEEP.SYNCS 0x989680 ;  /* 0x009896800000895d */ /* 0x004fea0003900000 */
[----:B------:R-:W2:Y:S02]  /*95b0*/  @!P0 SYNCS.PHASECHK.TRANS64 P0, [R0+URZ], R2 ;  /* 0x00000002000085a7 */ /* 0x000ea400080010ff */
[----:B--2---:R-:W-:Y:S05]  /*95c0*/  @!P0 BRA `(.L_x_168) ;  /* 0xfffffffc00f08947 */ /* 0x004fea000383ffff */
[----:B------:R-:W-:Y:S05]  /*95d0*/  BRA `(.L_x_169) ;  /* 0xffffffa800cc7947 */ /* 0x000fea000383ffff */
.L_x_76:
[----:B------:R-:W-:-:S07]  /*95e0*/  MOV R0, UR5 ;  /* 0x0000000500007c02 */ /* 0x000fce0008000f00 */
.L_x_170:
[----:B-1----:R1:W2:Y:S02]  /*95f0*/  SYNCS.PHASECHK.TRANS64.TRYWAIT P0, [R0+URZ], R3 ;  /* 0x00000003000075a7 */ /* 0x0022a400080011ff */
[----:B--2---:R-:W-:Y:S05]  /*9600*/  @!P0 NANOSLEEP.SYNCS 0x989680 ;  /* 0x009896800000895d */ /* 0x004fea0003900000 */
[----:B------:R-:W2:Y:S02]  /*9610*/  @!P0 SYNCS.PHASECHK.TRANS64 P0, [R0+URZ], R3 ;  /* 0x00000003000085a7 */ /* 0x000ea400080010ff */
[----:B--2---:R-:W-:Y:S05]  /*9620*/  @!P0 BRA `(.L_x_170) ;  /* 0xfffffffc00f08947 */ /* 0x004fea000383ffff */
[----:B------:R-:W-:Y:S05]  /*9630*/  BRA `(.L_x_171) ;  /* 0xffffffa800d87947 */ /* 0x000fea000383ffff */
.L_x_77:
[----:B------:R-:W-:-:S07]  /*9640*/  MOV R0, UR5 ;  /* 0x0000000500007c02 */ /* 0x000fce0008000f00 */
.L_x_172:
[----:B-1----:R1:W2:Y:S02]  /*9650*/  SYNCS.PHASECHK.TRANS64.TRYWAIT P0, [R0+URZ], R3 ;  /* 0x00000003000075a7 */ /* 0x0022a400080011ff */
[----:B--2---:R-:W-:Y:S05]  /*9660*/  @!P0 NANOSLEEP.SYNCS 0x989680 ;  /* 0x009896800000895d */ /* 0x004fea0003900000 */
[----:B------:R-:W2:Y:S02]  /*9670*/  @!P0 SYNCS.PHASECHK.TRANS64 P0, [R0+URZ], R3 ;  /* 0x00000003000085a7 */ /* 0x000ea400080010ff */
[----:B--2---:R-:W-:Y:S05]  /*9680*/  @!P0 BRA `(.L_x_172) ;  /* 0xfffffffc00f08947 */ /* 0x004fea000383ffff */
[----:B------:R-:W-:Y:S05]  /*9690*/  BRA `(.L_x_173) ;  /* 0xffffffa800e47947 */ /* 0x000fea000383ffff */
.L_x_80:
[----:B------:R-:W-:-:S07]  /*96a0*/  MOV R0, UR26 ;  /* 0x0000001a00007c02 */ /* 0x000fce0008000f00 */
.L_x_174:
[----:B-1----:R1:W2:Y:S02]  /*96b0*/  SYNCS.PHASECHK.TRANS64.TRYWAIT P1, [R0+URZ+0x100], R2 ;  /* 0x00010002000075a7 */ /* 0x0022a400080211ff */
[----:B--2---:R-:W-:Y:S05]  /*96c0*/  @!P1 NANOSLEEP.SYNCS 0x989680 ;  /* 0x009896800000995d */ /* 0x004fea0003900000 */
[----:B------:R-:W2:Y:S02]  /*96d0*/  @!P1 SYNCS.PHASECHK.TRANS64 P1, [R0+URZ+0x100], R2 ;  /* 0x00010002000095a7 */ /* 0x000ea400080210ff */
[----:B--2---:R-:W-:Y:S05]  /*96e0*/  @!P1 BRA `(.L_x_174) ;  /* 0xfffffffc00f09947 */ /* 0x004fea000383ffff */
[----:B------:R-:W-:Y:S05]  /*96f0*/  BRA `(.L_x_175) ;  /* 0xffffffac00307947 */ /* 0x000fea000383ffff */
.L_x_85:
[----:B--2---:R2:W3:Y:S02]  /*9700*/  SYNCS.PHASECHK.TRANS64.TRYWAIT P0, [R12+URZ+0x80], R0 ;  /* 0x000080000c0075a7 */ /* 0x0044e400080011ff */
[----:B---3--:R-:W-:Y:S05]  /*9710*/  @!P0 NANOSLEEP.SYNCS 0x989680 ;  /* 0x009896800000895d */ /* 0x008fea0003900000 */
[----:B------:R-:W3:Y:S02]  /*9720*/  @!P0 SYNCS.PHASECHK.TRANS64 P0, [R12+URZ+0x80], R0 ;  /* 0x000080000c0085a7 */ /* 0x000ee400080010ff */
[----:B---3--:R-:W-:Y:S05]  /*9730*/  @!P0 BRA `(.L_x_85) ;  /* 0xfffffffc00f08947 */ /* 0x008fea000383ffff */
[----:B------:R-:W-:Y:S05]  /*9740*/  BRA `(.L_x_176) ;  /* 0xffffffb000587947 */ /* 0x000fea000383ffff */
.L_x_88:
[----:B-1----:R-:W-:Y:S07]  /*9750*/  MOV R0, UR21 ;  /* 0x0000001500007c02 */ /* 0x002fee0008000f00 */
.L_x_177:
[----:B-1----:R1:W2:Y:S02]  /*9760*/  SYNCS.PHASECHK.TRANS64.TRYWAIT P2, [R0+URZ+0x78], R6 ;  /* 0x00007806000075a7 */ /* 0x0022a400080411ff */
[----:B--2---:R-:W-:Y:S05]  /*9770*/  @!P2 NANOSLEEP.SYNCS 0x989680 ;  /* 0x009896800000a95d */ /* 0x004fea0003900000 */
[----:B------:R-:W2:Y:S02]  /*9780*/  @!P2 SYNCS.PHASECHK.TRANS64 P2, [R0+URZ+0x78], R6 ;  /* 0x000078060000a5a7 */ /* 0x000ea400080410ff */
[----:B--2---:R-:W-:Y:S05]  /*9790*/  @!P2 BRA `(.L_x_177) ;  /* 0xfffffffc00f0a947 */ /* 0x004fea000383ffff */
[----:B------:R-:W-:Y:S05]  /*97a0*/  BRA `(.L_x_87) ;  /* 0xffffffb400c07947 */ /* 0x000fea000383ffff */
.L_x_91:
[----:B------:R-:W-:Y:S07]  /*97b0*/  MOV R0, UR21 ;  /* 0x0000001500007c02 */ /* 0x000fee0008000f00 */
.L_x_178:
[----:B-1----:R1:W2:Y:S02]  /*97c0*/  SYNCS.PHASECHK.TRANS64.TRYWAIT P0, [R0+URZ+0x50], R9 ;  /* 0x00005009000075a7 */ /* 0x0022a400080011ff */
[----:B--2---:R-:W-:Y:S05]  /*97d0*/  @!P0 NANOSLEEP.SYNCS 0x989680 ;  /* 0x009896800000895d */ /* 0x004fea0003900000 */
[----:B------:R-:W2:Y:S02]  /*97e0*/  @!P0 SYNCS.PHASECHK.TRANS64 P0, [R0+URZ+0x50], R9 ;  /* 0x00005009000085a7 */ /* 0x000ea400080010ff */
[----:B--2---:R-:W-:Y:S05]  /*97f0*/  @!P0 BRA `(.L_x_178) ;  /* 0xfffffffc00f08947 */ /* 0x004fea000383ffff */
[----:B------:R-:W-:Y:S05]  /*9800*/  BRA `(.L_x_179) ;  /* 0xffffffb8001c7947 */ /* 0x000fea000383ffff */
.L_x_92:
[----:B------:R-:W-:Y:S07]  /*9810*/  MOV R0, UR21 ;  /* 0x0000001500007c02 */ /* 0x000fee0008000f00 */
.L_x_180:
[----:B-1----:R1:W2:Y:S02]  /*9820*/  SYNCS.PHASECHK.TRANS64.TRYWAIT P0, [R0+URZ+0x58], R9 ;  /* 0x00005809000075a7 */ /* 0x0022a400080011ff */
[----:B--2---:R-:W-:Y:S05]  /*9830*/  @!P0 NANOSLEEP.SYNCS 0x989680 ;  /* 0x009896800000895d */ /* 0x004fea0003900000 */
[----:B------:R-:W2:Y:S02]  /*9840*/  @!P0 SYNCS.PHASECHK.TRANS64 P0, [R0+URZ+0x58], R9 ;  /* 0x00005809000085a7 */ /* 0x000ea400080010ff */
[----:B--2---:R-:W-:Y:S05]  /*9850*/  @!P0 BRA `(.L_x_180) ;  /* 0xfffffffc00f08947 */ /* 0x004fea000383ffff */
[----:B------:R-:W-:Y:S05]  /*9860*/  BRA `(.L_x_181) ;  /* 0xffffffb800787947 */ /* 0x000fea000383ffff */
.L_x_93:
[----:B------:R-:W-:Y:S07]  /*9870*/  MOV R0, UR21 ;  /* 0x0000001500007c02 */ /* 0x000fee0008000f00 */
.L_x_182:
[----:B-1----:R1:W2:Y:S02]  /*9880*/  SYNCS.PHASECHK.TRANS64.TRYWAIT P0, [R0+URZ+0x60], R9 ;  /* 0x00006009000075a7 */ /* 0x0022a400080011ff */
[----:B--2---:R-:W-:Y:S05]  /*9890*/  @!P0 NANOSLEEP.SYNCS 0x989680 ;  /* 0x009896800000895d */ /* 0x004fea0003900000 */
[----:B------:R-:W2:Y:S02]  /*98a0*/  @!P0 SYNCS.PHASECHK.TRANS64 P0, [R0+URZ+0x60], R9 ;  /* 0x00006009000085a7 */ /* 0x000ea400080010ff */
[----:B--2---:R-:W-:Y:S05]  /*98b0*/  @!P0 BRA `(.L_x_182) ;  /* 0xfffffffc00f08947 */ /* 0x004fea000383ffff */
[----:B------:R-:W-:Y:S05]  /*98c0*/  BRA `(.L_x_183) ;  /* 0xffffffb800d47947 */ /* 0x000fea000383ffff */
.L_x_94:
[----:B------:R-:W-:Y:S07]  /*98d0*/  MOV R0, UR21 ;  /* 0x0000001500007c02 */ /* 0x000fee0008000f00 */
.L_x_184:
[----:B-1----:R1:W2:Y:S02]  /*98e0*/  SYNCS.PHASECHK.TRANS64.TRYWAIT P0, [R0+URZ+0x68], R9 ;  /* 0x00006809000075a7 */ /* 0x0022a400080011ff */
[----:B--2---:R-:W-:Y:S05]  /*98f0*/  @!P0 NANOSLEEP.SYNCS 0x989680 ;  /* 0x009896800000895d */ /* 0x004fea0003900000 */
[----:B------:R-:W2:Y:S02]  /*9900*/  @!P0 SYNCS.PHASECHK.TRANS64 P0, [R0+URZ+0x68], R9 ;  /* 0x00006809000085a7 */ /* 0x000ea400080010ff */
[----:B--2---:R-:W-:Y:S05]  /*9910*/  @!P0 BRA `(.L_x_184) ;  /* 0xfffffffc00f08947 */ /* 0x004fea000383ffff */
[----:B------:R-:W-:Y:S05]  /*9920*/  BRA `(.L_x_185) ;  /* 0xffffffbc00307947 */ /* 0x000fea000383ffff */
.L_x_96:
[----:B------:R-:W-:-:S07]  /*9930*/  MOV R0, UR21 ;  /* 0x0000001500007c02 */ /* 0x000fce0008000f00 */
.L_x_186:
[----:B-1----:R1:W3:Y:S02]  /*9940*/  SYNCS.PHASECHK.TRANS64.TRYWAIT P0, [R0+URZ+0x50], R2 ;  /* 0x00005002000075a7 */ /* 0x0022e400080011ff */
[----:B---3--:R-:W-:Y:S05]  /*9950*/  @!P0 NANOSLEEP.SYNCS 0x989680 ;  /* 0x009896800000895d */ /* 0x008fea0003900000 */
[----:B------:R-:W3:Y:S02]  /*9960*/  @!P0 SYNCS.PHASECHK.TRANS64 P0, [R0+URZ+0x50], R2 ;  /* 0x00005002000085a7 */ /* 0x000ee400080010ff */
[----:B---3--:R-:W-:Y:S05]  /*9970*/  @!P0 BRA `(.L_x_186) ;  /* 0xfffffffc00f08947 */ /* 0x008fea000383ffff */
[----:B------:R-:W-:Y:S05]  /*9980*/  BRA `(.L_x_187) ;  /* 0xffffffbc00bc7947 */ /* 0x000fea000383ffff */
.L_x_97:
[----:B-1----:R-:W-:-:S07]  /*9990*/  MOV R0, UR21 ;  /* 0x0000001500007c02 */ /* 0x002fce0008000f00 */
.L_x_188:
[----:B-1----:R1:W3:Y:S02]  /*99a0*/  SYNCS.PHASECHK.TRANS64.TRYWAIT P0, [R0+URZ+0x58], R2 ;  /* 0x00005802000075a7 */ /* 0x0022e400080011ff */
[----:B---3--:R-:W-:Y:S05]  /*99b0*/  @!P0 NANOSLEEP.SYNCS 0x989680 ;  /* 0x009896800000895d */ /* 0x008fea0003900000 */
[----:B------:R-:W3:Y:S02]  /*99c0*/  @!P0 SYNCS.PHASECHK.TRANS64 P0, [R0+URZ+0x58], R2 ;  /* 0x00005802000085a7 */ /* 0x000ee400080010ff */
[----:B---3--:R-:W-:Y:S05]  /*99d0*/  @!P0 BRA `(.L_x_188) ;  /* 0xfffffffc00f08947 */ /* 0x008fea000383ffff */
[----:B------:R-:W-:Y:S05]  /*99e0*/  BRA `(.L_x_189) ;  /* 0xffffffbc00ac7947 */ /* 0x000fea000383ffff */
.L_x_98:
[----:B-1----:R-:W-:-:S07]  /*99f0*/  MOV R0, UR21 ;  /* 0x0000001500007c02 */ /* 0x002fce0008000f00 */
.L_x_190:
[----:B-1----:R1:W3:Y:S02]  /*9a00*/  SYNCS.PHASECHK.TRANS64.TRYWAIT P0, [R0+URZ+0x60], R2 ;  /* 0x00006002000075a7 */ /* 0x0022e400080011ff */
[----:B---3--:R-:W-:Y:S05]  /*9a10*/  @!P0 NANOSLEEP.SYNCS 0x989680 ;  /* 0x009896800000895d */ /* 0x008fea0003900000 */
[----:B------:R-:W3:Y:S02]  /*9a20*/  @!P0 SYNCS.PHASECHK.TRANS64 P0, [R0+URZ+0x60], R2 ;  /* 0x00006002000085a7 */ /* 0x000ee400080010ff */
[----:B---3--:R-:W-:Y:S05]  /*9a30*/  @!P0 BRA `(.L_x_190) ;  /* 0xfffffffc00f08947 */ /* 0x008fea000383ffff */
[----:B------:R-:W-:Y:S05]  /*9a40*/  BRA `(.L_x_191) ;  /* 0xffffffbc009c7947 */ /* 0x000fea000383ffff */
.L_x_100:
[----:B--2---:R2:W3:Y:S02]  /*9a50*/  SYNCS.PHASECHK.TRANS64.TRYWAIT P0, [R3+URZ+0x80], R0 ;  /* 0x00008000030075a7 */ /* 0x0044e400080011ff */
[----:B---3--:R-:W-:Y:S05]  /*9a60*/  @!P0 NANOSLEEP.SYNCS 0x989680 ;  /* 0x009896800000895d */ /* 0x008fea0003900000 */
[----:B------:R-:W3:Y:S02]  /*9a70*/  @!P0 SYNCS.PHASECHK.TRANS64 P0, [R3+URZ+0x80], R0 ;  /* 0x00008000030085a7 */ /* 0x000ee400080010ff */
[----:B---3--:R-:W-:Y:S05]  /*9a80*/  @!P0 BRA `(.L_x_100) ;  /* 0xfffffffc00f08947 */ /* 0x008fea000383ffff */
[----:B------:R-:W-:Y:S05]  /*9a90*/  BRA `(.L_x_192) ;  /* 0xffffffc000607947 */ /* 0x000fea000383ffff */
.L_x_111:
[----:B-1----:R-:W-:Y:S04]  /*9aa0*/  MOV R2, UR43 ;  /* 0x0000002b00027c02 */ /* 0x002fe80008000f00 */
[----:B------:R1:W2:Y:S03]  /*9ab0*/  SYNCS.PHASECHK.TRANS64.TRYWAIT P0, [R2+URZ+0x30], R3 ;  /* 0x00003003020075a7 */ /* 0x0002a600080011ff */
[----:B--2---:R-:W-:Y:S05]  /*9ac0*/  @!P0 NANOSLEEP.SYNCS 0x989680 ;  /* 0x009896800000895d */ /* 0x004fea0003900000 */
[----:B------:R-:W2:Y:S02]  /*9ad0*/  @!P0 SYNCS.PHASECHK.TRANS64 P0, [R2+URZ+0x30], R3 ;  /* 0x00003003020085a7 */ /* 0x000ea400080010ff */
[----:B--2---:R-:W-:Y:S05]  /*9ae0*/  @!P0 BRA `(.L_x_111) ;  /* 0xfffffffc00ec8947 */ /* 0x004fea000383ffff */
[----:B------:R-:W-:Y:S05]  /*9af0*/  BRA `(.L_x_110) ;  /* 0xffffffcc00b07947 */ /* 0x000fea000383ffff */
.L_x_113:
[----:B-1----:R1:W3:Y:S02]  /*9b00*/  SYNCS.PHASECHK.TRANS64.TRYWAIT P1, [R54+URZ+0xa0], R0 ;  /* 0x0000a000360075a7 */ /* 0x0022e400080211ff */
[----:B---3--:R-:W-:Y:S05]  /*9b10*/  @!P1 NANOSLEEP.SYNCS 0x989680 ;  /* 0x009896800000995d */ /* 0x008fea0003900000 */
[----:B------:R-:W3:Y:S02]  /*9b20*/  @!P1 SYNCS.PHASECHK.TRANS64 P1, [R54+URZ+0xa0], R0 ;  /* 0x0000a000360095a7 */ /* 0x000ee400080210ff */
[----:B---3--:R-:W-:Y:S05]  /*9b30*/  @!P1 BRA `(.L_x_113) ;  /* 0xfffffffc00f09947 */ /* 0x008fea000383ffff */
[----:B------:R-:W-:Y:S05]  /*9b40*/  BRA `(.L_x_112) ;  /* 0xffffffcc00d07947 */ /* 0x000fea000383ffff */
.L_x_122:
[----:B--2---:R2:W3:Y:S02]  /*9b50*/  SYNCS.PHASECHK.TRANS64.TRYWAIT P0, [R2+URZ+0x30], R0 ;  /* 0x00003000020075a7 */ /* 0x0044e400080011ff */
[----:B---3--:R-:W-:Y:S05]  /*9b60*/  @!P0 NANOSLEEP.SYNCS 0x989680 ;  /* 0x009896800000895d */ /* 0x008fea0003900000 */
[----:B------:R-:W3:Y:S02]  /*9b70*/  @!P0 SYNCS.PHASECHK.TRANS64 P0, [R2+URZ+0x30], R0 ;  /* 0x00003000020085a7 */ /* 0x000ee400080010ff */
[----:B---3--:R-:W-:Y:S05]  /*9b80*/  @!P0 BRA `(.L_x_122) ;  /* 0xfffffffc00f08947 */ /* 0x008fea000383ffff */
[----:B------:R-:W-:Y:S05]  /*9b90*/  BRA `(.L_x_121) ;  /* 0xffffffd400e07947 */ /* 0x000fea000383ffff */
.L_x_130:
[----:B--2---:R2:W3:Y:S02]  /*9ba0*/  SYNCS.PHASECHK.TRANS64.TRYWAIT P0, [R2+URZ+0x30], R4 ;  /* 0x00003004020075a7 */ /* 0x0044e400080011ff */
[----:B---3--:R-:W-:Y:S05]  /*9bb0*/  @!P0 NANOSLEEP.SYNCS 0x989680 ;  /* 0x009896800000895d */ /* 0x008fea0003900000 */
[----:B------:R-:W3:Y:S02]  /*9bc0*/  @!P0 SYNCS.PHASECHK.TRANS64 P0, [R2+URZ+0x30], R4 ;  /* 0x00003004020085a7 */ /* 0x000ee400080010ff */
[----:B---3--:R-:W-:Y:S05]  /*9bd0*/  @!P0 BRA `(.L_x_130) ;  /* 0xfffffffc00f08947 */ /* 0x008fea000383ffff */
[----:B------:R-:W-:Y:S05]  /*9be0*/  BRA `(.L_x_129) ;  /* 0xffffffe000007947 */ /* 0x000fea000383ffff */
.L_x_138:
[----:B--2---:R2:W3:Y:S02]  /*9bf0*/  SYNCS.PHASECHK.TRANS64.TRYWAIT P0, [R3+URZ+0x30], R0 ;  /* 0x00003000030075a7 */ /* 0x0044e400080011ff */
[----:B---3--:R-:W-:Y:S05]  /*9c00*/  @!P0 NANOSLEEP.SYNCS 0x989680 ;  /* 0x009896800000895d */ /* 0x008fea0003900000 */
[----:B------:R-:W3:Y:S02]  /*9c10*/  @!P0 SYNCS.PHASECHK.TRANS64 P0, [R3+URZ+0x30], R0 ;  /* 0x00003000030085a7 */ /* 0x000ee400080010ff */
[----:B---3--:R-:W-:Y:S05]  /*9c20*/  @!P0 BRA `(.L_x_138) ;  /* 0xfffffffc00f08947 */ /* 0x008fea000383ffff */
[----:B------:R-:W-:Y:S05]  /*9c30*/  BRA `(.L_x_137) ;  /* 0xffffffe800207947 */ /* 0x000fea000383ffff */
        .weak           $__internal_0_$__cuda_sm10x_tcgen05_guardrail_trap_col_being_dealloced_not_returned_by_alloc
        .type           $__internal_0_$__cuda_sm10x_tcgen05_guardrail_trap_col_being_dealloced_not_returned_by_alloc,@function
        .size           $__internal_0_$__cuda_sm10x_tcgen05_guardrail_trap_col_being_dealloced_not_returned_by_alloc,($__internal_1_$__cuda_sm10x_tcgen05_guardrail_trap_phase_invalid_during_alloc - $__internal_0_$__cuda_sm10x_tcgen05_guardrail_trap_col_being_dealloced_not_returned_by_alloc)
$__internal_0_$__cuda_sm10x_tcgen05_guardrail_trap_col_being_dealloced_not_returned_by_alloc:
[----:B------:R-:W-:Y:S05]  /*9c40*/  BPT.TRAP 0x1 ;  /* 0x000000040000795c */ /* 0x000fea0000300000 */
[----:B------:R-:W-:-:S04]  /*9c50*/  HFMA2 R3, -RZ, RZ, 0, 0 ;  /* 0x00000000ff037431 */ /* 0x000fc800000001ff */
[----:B------:R-:W-:Y:S05]  /*9c60*/  RET.REL.NODEC R2 `(_ZN7cutlass13device_kernelINS_4gemm6kernel13GemmUniversalIN4cute5tupleIJiiiiEEENS1_10collective13CollectiveMmaINS1_35MainloopSm100TmaUmmaWarpSpecializedILi3ELi2ELi4ENS5_IJNS4_1CILi4EEESB_NSA_ILi1EEEEEEEENS5_IJNSA_ILi128EEESF_NSA_ILi64EEEEEENS_6half_tENS5_IJSC_llEEESI_NS5_IJlSC_lEEENS4_8TiledMMAINS4_8MMA_AtomIJNS4_26SM100_MMA_F16BF16_2x1SM_SSISI_SI_fLi128ELi128ELNS4_4UMMA5MajorE1ELSP_0ELNSO_7ScaleInE0ELSQ_0EEEEEENS4_6LayoutINS5_IJSC_SC_SC_EEENS5_IJNSA_ILi0EEESV_SV_EEEEENS5_IJNS4_10UnderscoreESY_SY_EEEEENS4_28SM100_TMA_2SM_LOAD_MULTICASTENS4_14ComposedLayoutINS4_7SwizzleILi3ELi4ELi3EEENS4_18smem_ptr_flag_bitsILi16EEENST_INS5_IJSG_NSA_ILi8EEEEEENS5_IJSC_SG_EEEEEEEvNS4_8identityES11_NS12_IS14_S16_NST_INS5_IJS17_SG_EEENS5_IJSG_SC_EEEEEEEvS1C_EENS_8epilogue10collective18CollectiveEpilogueINS1I_23Sm100TmaWarpSpecializedILi4ELi2ELi16ELb1ELb0EEEJNS5_IJSG_SF_SG_EEENS5_IJNST_ISG_SC_EENST_INS5_IJNSA_ILi16EEENSA_ILi2EEEEEES19_EEEEESI_SK_SI_SK_NS1I_6fusion15FusionCallbacksIS1M_NS1U_17LinearCombinationISI_fSI_fLNS_15FloatRoundStyleE2EEES1N_S1T_JEEENS4_5SM1004TMEM4LOAD26SM100_TMEM_LOAD_32dp32b16xENS4_13SM90_TMA_LOADENS12_INS13_ILi1ELi4ELi3EEES16_NST_INS5_IJS17_S1P_EEENS5_IJS1P_SC_EEEEEEENS4_39AutoVectorizingCopyWithAssumedAlignmentILi128EEENS4_14SM90_TMA_STOREES29_S2B_S2B_EEEvvEEEEvNT_6ParamsE) ;  /* 0xffffff6002e47950 */ /* 0x000fea0003c3ffff */
        .weak           $__internal_1_$__cuda_sm10x_tcgen05_guardrail_trap_phase_invalid_during_alloc
        .type           $__internal_1_$__cuda_sm10x_tcgen05_guardrail_trap_phase_invalid_during_alloc,@function
        .size           $__internal_1_$__cuda_sm10x_tcgen05_guardrail_trap_phase_invalid_during_alloc,($__internal_2_$__cuda_sm10x_tcgen05_guardrail_trap_unallocated_columns_being_dealloced - $__internal_1_$__cuda_sm10x_tcgen05_guardrail_trap_phase_invalid_during_alloc)
$__internal_1_$__cuda_sm10x_tcgen05_guardrail_trap_phase_invalid_during_alloc:
[----:B------:R-:W-:Y:S05]  /*9c70*/  BPT.TRAP 0x1 ;  /* 0x000000040000795c */ /* 0x000fea0000300000 */
[----:B------:R-:W-:-:S04]  /*9c80*/  MOV R5, 0x0 ;  /* 0x0000000000057802 */ /* 0x000fc80000000f00 */
[----:B------:R-:W-:Y:S05]  /*9c90*/  RET.REL.NODEC R4 `(_ZN7cutlass13device_kernelINS_4gemm6kernel13GemmUniversalIN4cute5tupleIJiiiiEEENS1_10collective13CollectiveMmaINS1_35MainloopSm100TmaUmmaWarpSpecializedILi3ELi2ELi4ENS5_IJNS4_1CILi4EEESB_NSA_ILi1EEEEEEEENS5_IJNSA_ILi128EEESF_NSA_ILi64EEEEEENS_6half_tENS5_IJSC_llEEESI_NS5_IJlSC_lEEENS4_8TiledMMAINS4_8MMA_AtomIJNS4_26SM100_MMA_F16BF16_2x1SM_SSISI_SI_fLi128ELi128ELNS4_4UMMA5MajorE1ELSP_0ELNSO_7ScaleInE0ELSQ_0EEEEEENS4_6LayoutINS5_IJSC_SC_SC_EEENS5_IJNSA_ILi0EEESV_SV_EEEEENS5_IJNS4_10UnderscoreESY_SY_EEEEENS4_28SM100_TMA_2SM_LOAD_MULTICASTENS4_14ComposedLayoutINS4_7SwizzleILi3ELi4ELi3EEENS4_18smem_ptr_flag_bitsILi16EEENST_INS5_IJSG_NSA_ILi8EEEEEENS5_IJSC_SG_EEEEEEEvNS4_8identityES11_NS12_IS14_S16_NST_INS5_IJS17_SG_EEENS5_IJSG_SC_EEEEEEEvS1C_EENS_8epilogue10collective18CollectiveEpilogueINS1I_23Sm100TmaWarpSpecializedILi4ELi2ELi16ELb1ELb0EEEJNS5_IJSG_SF_SG_EEENS5_IJNST_ISG_SC_EENST_INS5_IJNSA_ILi16EEENSA_ILi2EEEEEES19_EEEEESI_SK_SI_SK_NS1I_6fusion15FusionCallbacksIS1M_NS1U_17LinearCombinationISI_fSI_fLNS_15FloatRoundStyleE2EEES1N_S1T_JEEENS4_5SM1004TMEM4LOAD26SM100_TMEM_LOAD_32dp32b16xENS4_13SM90_TMA_LOADENS12_INS13_ILi1ELi4ELi3EEES16_NST_INS5_IJS17_S1P_EEENS5_IJS1P_SC_EEEEEEENS4_39AutoVectorizingCopyWithAssumedAlignmentILi128EEENS4_14SM90_TMA_STOREES29_S2B_S2B_EEEvvEEEEvNT_6ParamsE) ;  /* 0xffffff6004d87950 */ /* 0x000fea0003c3ffff */
        .weak           $__internal_2_$__cuda_sm10x_tcgen05_guardrail_trap_unallocated_columns_being_dealloced
        .type           $__internal_2_$__cuda_sm10x_tcgen05_guardrail_trap_unallocated_columns_being_dealloced,@function
        .size           $__internal_2_$__cuda_sm10x_tcgen05_guardrail_trap_unallocated_columns_being_dealloced,(.L_x_194 - $__internal_2_$__cuda_sm10x_tcgen05_guardrail_trap_unallocated_columns_being_dealloced)
$__internal_2_$__cuda_sm10x_tcgen05_guardrail_trap_unallocated_columns_being_dealloced:
[----:B------:R-:W-:Y:S05]  /*9ca0*/  BPT.TRAP 0x1 ;  /* 0x000000040000795c */ /* 0x000fea0000300000 */
[----:B------:R-:W-:-:S04]  /*9cb0*/  HFMA2 R3, -RZ, RZ, 0, 0 ;  /* 0x00000000ff037431 */ /* 0x000fc800000001ff */
[----:B------:R-:W-:Y:S05]  /*9cc0*/  RET.REL.NODEC R2 `(_ZN7cutlass13device_kernelINS_4gemm6kernel13GemmUniversalIN4cute5tupleIJiiiiEEENS1_10collective13CollectiveMmaINS1_35MainloopSm100TmaUmmaWarpSpecializedILi3ELi2ELi4ENS5_IJNS4_1CILi4EEESB_NSA_ILi1EEEEEEEENS5_IJNSA_ILi128EEESF_NSA_ILi64EEEEEENS_6half_tENS5_IJSC_llEEESI_NS5_IJlSC_lEEENS4_8TiledMMAINS4_8MMA_AtomIJNS4_26SM100_MMA_F16BF16_2x1SM_SSISI_SI_fLi128ELi128ELNS4_4UMMA5MajorE1ELSP_0ELNSO_7ScaleInE0ELSQ_0EEEEEENS4_6LayoutINS5_IJSC_SC_SC_EEENS5_IJNSA_ILi0EEESV_SV_EEEEENS5_IJNS4_10UnderscoreESY_SY_EEEEENS4_28SM100_TMA_2SM_LOAD_MULTICASTENS4_14ComposedLayoutINS4_7SwizzleILi3ELi4ELi3EEENS4_18smem_ptr_flag_bitsILi16EEENST_INS5_IJSG_NSA_ILi8EEEEEENS5_IJSC_SG_EEEEEEEvNS4_8identityES11_NS12_IS14_S16_NST_INS5_IJS17_SG_EEENS5_IJSG_SC_EEEEEEEvS1C_EENS_8epilogue10collective18CollectiveEpilogueINS1I_23Sm100TmaWarpSpecializedILi4ELi2ELi16ELb1ELb0EEEJNS5_IJSG_SF_SG_EEENS5_IJNST_ISG_SC_EENST_INS5_IJNSA_ILi16EEENSA_ILi2EEEEEES19_EEEEESI_SK_SI_SK_NS1I_6fusion15FusionCallbacksIS1M_NS1U_17LinearCombinationISI_fSI_fLNS_15FloatRoundStyleE2EEES1N_S1T_JEEENS4_5SM1004TMEM4LOAD26SM100_TMEM_LOAD_32dp32b16xENS4_13SM90_TMA_LOADENS12_INS13_ILi1ELi4ELi3EEES16_NST_INS5_IJS17_S1P_EEENS5_IJS1P_SC_EEEEEEENS4_39AutoVectorizingCopyWithAssumedAlignmentILi128EEENS4_14SM90_TMA_STOREES29_S2B_S2B_EEEvvEEEEvNT_6ParamsE) ;  /* 0xffffff6002cc7950 */ /* 0x000fea0003c3ffff */
.L_x_193:
[----:B------:R-:W-:-:S00]  /*9cd0*/  BRA `(.L_x_193) ;  /* 0xfffffffc00fc7947 */ /* 0x000fc0000383ffff */
[----:B------:R-:W-:-:S00]  /*9ce0*/  NOP ;  /* 0x0000000000007918 */ /* 0x000fc00000000000 */
        /* <DEDUP_REMOVED lines=9> */
.L_x_194:


//--------------------- .nv.global.init           --------------------------
	.section	.nv.global.init,"aw",@progbits
.nv.global.init:
	.type		$str$27,@object
	.size		$str$27,($str$28 - $str$27)
$str$27:
        /*0000*/ 	.byte	0x28, 0x61, 0x64, 0x64, 0x72, 0x65, 0x73, 0x73, 0x20, 0x26, 0x20, 0x6d, 0x61, 0x73, 0x6b, 0x29
        /*0010*/ 	.byte	0x20, 0x3d, 0x3d, 0x20, 0x30, 0x00
	.type		$str$28,@object
	.size		$str$28,($str$26 - $str$28)
$str$28:
        /*0016*/ 	.byte	0x2f, 0x74, 0x6d, 0x70, 0x2f, 0x63, 0x75, 0x74, 0x6c, 0x61, 0x73, 0x73, 0x5f, 0x73, 0x77, 0x65
        /*0026*/ 	.byte	0x65, 0x70, 0x5f, 0x73, 0x72, 0x63, 0x2f, 0x69, 0x6e, 0x63, 0x6c, 0x75, 0x64, 0x65, 0x2f, 0x63
        /*0036*/ 	.byte	0x75, 0x74, 0x65, 0x2f, 0x70, 0x6f, 0x69, 0x6e, 0x74, 0x65, 0x72, 0x5f, 0x66, 0x6c, 0x61, 0x67
        /*0046*/ 	.byte	0x67, 0x65, 0x64, 0x2e, 0x68, 0x70, 0x70, 0x00
	.type		$str$26,@object
	.size		$str$26,($str$25 - $str$26)
$str$26:
        /*004e*/ 	.byte	0x2f, 0x74, 0x6d, 0x70, 0x2f, 0x63, 0x75, 0x74, 0x6c, 0x61, 0x73, 0x73, 0x5f, 0x73, 0x77, 0x65
        /*005e*/ 	.byte	0x65, 0x70, 0x5f, 0x73, 0x72, 0x63, 0x2f, 0x69, 0x6e, 0x63, 0x6c, 0x75, 0x64, 0x65, 0x2f, 0x63
        /*006e*/ 	.byte	0x75, 0x74, 0x65, 0x2f, 0x61, 0x74, 0x6f, 0x6d, 0x2f, 0x63, 0x6f, 0x70, 0x79, 0x5f, 0x74, 0x72
        /*007e*/ 	.byte	0x61, 0x69, 0x74, 0x73, 0x5f, 0x73, 0x6d, 0x31, 0x30, 0x30, 0x2e, 0x68, 0x70, 0x70, 0x00
	.type		$str$25,@object
	.size		$str$25,(__unnamed_1 - $str$25)
$str$25:
        /*008d*/ 	.byte	0x28, 0x28, 0x75, 0x69, 0x6e, 0x74, 0x33, 0x32, 0x5f, 0x74, 0x28, 0x74, 0x68, 0x72, 0x65, 0x61
        /*009d*/ 	.byte	0x64, 0x49, 0x64, 0x78, 0x2e, 0x78, 0x29, 0x20, 0x2f, 0x20, 0x33, 0x32, 0x29, 0x20, 0x25, 0x20
        /*00ad*/ 	.byte	0x34, 0x29, 0x20, 0x3d, 0x3d, 0x20, 0x28, 0x28, 0x28, 0x74, 0x6d, 0x65, 0x6d, 0x5f, 0x61, 0x64
        /*00bd*/ 	.byte	0x64, 0x72, 0x20, 0x3e, 0x3e, 0x20, 0x31, 0x36, 0x29, 0x20, 0x2f, 0x20, 0x33, 0x32, 0x29, 0x20
        /*00cd*/ 	.byte	0x25, 0x20, 0x34, 0x29, 0x00
	.type		__unnamed_1,@object
	.size		__unnamed_1,(__unnamed_2 - __unnamed_1)
__unnamed_1:
        /*00d2*/ 	.byte	0x61, 0x75, 0x74, 0x6f, 0x20, 0x63, 0x75, 0x74, 0x65, 0x3a, 0x3a, 0x61, 0x73, 0x5f, 0x70, 0x6f
        /* <DEDUP_REMOVED lines=24> */
        /*0262*/ 	.byte	0x34, 0x38, 0x3e, 0x3e, 0x3e, 0x3e, 0x5d, 0x00
	.type		__unnamed_2,@object
	.size		__unnamed_2,(.L_2 - __unnamed_2)
__unnamed_2:
        /* <DEDUP_REMOVED lines=40> */
        /*04ea*/ 	.byte	0x3a, 0x3a, 0x43, 0x3c, 0x30, 0x3e, 0x3e, 0x3e, 0x3e, 0x5d, 0x00
.L_2:


//--------------------- .nv.shared._ZN7cutlass13device_kernelINS_4gemm6kernel13GemmUniversalIN4cute5tupleIJiiiiEEENS1_10collective13CollectiveMmaINS1_35MainloopSm100TmaUmmaWarpSpecializedILi3ELi2ELi4ENS5_IJNS4_1CILi4EEESB_NSA_ILi1EEEEEEEENS5_IJNSA_ILi128EEESF_NSA_ILi64EEEEEENS_6half_tENS5_IJSC_llEEESI_NS5_IJlSC_lEEENS4_8TiledMMAINS4_8MMA_AtomIJNS4_26SM100_MMA_F16BF16_2x1SM_SSISI_SI_fLi128ELi128ELNS4_4UMMA5MajorE1ELSP_0ELNSO_7ScaleInE0ELSQ_0EEEEEENS4_6LayoutINS5_IJSC_SC_SC_EEENS5_IJNSA_ILi0EEESV_SV_EEEEENS5_IJNS4_10UnderscoreESY_SY_EEEEENS4_28SM100_TMA_2SM_LOAD_MULTICASTENS4_14ComposedLayoutINS4_7SwizzleILi3ELi4ELi3EEENS4_18smem_ptr_flag_bitsILi16EEENST_INS5_IJSG_NSA_ILi8EEEEEENS5_IJSC_SG_EEEEEEEvNS4_8identityES11_NS12_IS14_S16_NST_INS5_IJS17_SG_EEENS5_IJSG_SC_EEEEEEEvS1C_EENS_8epilogue10collective18CollectiveEpilogueINS1I_23Sm100TmaWarpSpecializedILi4ELi2ELi16ELb1ELb0EEEJNS5_IJSG_SF_SG_EEENS5_IJNST_ISG_SC_EENST_INS5_IJNSA_ILi16EEENSA_ILi2EEEEEES19_EEEEESI_SK_SI_SK_NS1I_6fusion15FusionCallbacksIS1M_NS1U_17LinearCombinationISI_fSI_fLNS_15FloatRoundStyleE2EEES1N_S1T_JEEENS4_5SM1004TMEM4LOAD26SM100_TMEM_LOAD_32dp32b16xENS4_13SM90_TMA_LOADENS12_INS13_ILi1ELi4ELi3EEES16_NST_INS5_IJS17_S1P_EEENS5_IJS1P_SC_EEEEEEENS4_39AutoVectorizingCopyWithAssumedAlignmentILi128EEENS4_14SM90_TMA_STOREES29_S2B_S2B_EEEvvEEEEvNT_6ParamsE --------------------------
	.section	.nv.shared._ZN7cutlass13device_kernelINS_4gemm6kernel13GemmUniversalIN4cute5tupleIJiiiiEEENS1_10collective13CollectiveMmaINS1_35MainloopSm100TmaUmmaWarpSpecializedILi3ELi2ELi4ENS5_IJNS4_1CILi4EEESB_NSA_ILi1EEEEEEEENS5_IJNSA_ILi128EEESF_NSA_ILi64EEEEEENS_6half_tENS5_IJSC_llEEESI_NS5_IJlSC_lEEENS4_8TiledMMAINS4_8MMA_AtomIJNS4_26SM100_MMA_F16BF16_2x1SM_SSISI_SI_fLi128ELi128ELNS4_4UMMA5MajorE1ELSP_0ELNSO_7ScaleInE0ELSQ_0EEEEEENS4_6LayoutINS5_IJSC_SC_SC_EEENS5_IJNSA_ILi0EEESV_SV_EEEEENS5_IJNS4_10UnderscoreESY_SY_EEEEENS4_28SM100_TMA_2SM_LOAD_MULTICASTENS4_14ComposedLayoutINS4_7SwizzleILi3ELi4ELi3EEENS4_18smem_ptr_flag_bitsILi16EEENST_INS5_IJSG_NSA_ILi8EEEEEENS5_IJSC_SG_EEEEEEEvNS4_8identityES11_NS12_IS14_S16_NST_INS5_IJS17_SG_EEENS5_IJSG_SC_EEEEEEEvS1C_EENS_8epilogue10collective18CollectiveEpilogueINS1I_23Sm100TmaWarpSpecializedILi4ELi2ELi16ELb1ELb0EEEJNS5_IJSG_SF_SG_EEENS5_IJNST_ISG_SC_EENST_INS5_IJNSA_ILi16EEENSA_ILi2EEEEEES19_EEEEESI_SK_SI_SK_NS1I_6fusion15FusionCallbacksIS1M_NS1U_17LinearCombinationISI_fSI_fLNS_15FloatRoundStyleE2EEES1N_S1T_JEEENS4_5SM1004TMEM4LOAD26SM100_TMEM_LOAD_32dp32b16xENS4_13SM90_TMA_LOADENS12_INS13_ILi1ELi4ELi3EEES16_NST_INS5_IJS17_S1P_EEENS5_IJS1P_SC_EEEEEEENS4_39AutoVectorizingCopyWithAssumedAlignmentILi128EEENS4_14SM90_TMA_STOREES29_S2B_S2B_EEEvvEEEEvNT_6ParamsE,"aw",@nobits
	.sectionflags	@""
	.align	16
	.zero		1024


//--------------------- .nv.shared.reserved.0     --------------------------
	.section	.nv.shared.reserved.0,"aw",@nobits
	.weak		__nv_reservedSMEM_offset_0_alias
	.size		__nv_reservedSMEM_offset_0_alias, 0, 64
	.other		__nv_reservedSMEM_offset_0_alias,@"STO_CUDA_RESERVED_SHARED STV_DEFAULT"
__nv_reservedSMEM_offset_0_alias:
	.zero		0
.nv.shared.reserved.0:
	.zero		64
	.weak		__nv_reservedSMEM_tcgen05_partition
	.type		__nv_reservedSMEM_tcgen05_partition,@object
	.size		__nv_reservedSMEM_tcgen05_partition,(.L_0 - __nv_reservedSMEM_tcgen05_partition)
__nv_reservedSMEM_tcgen05_partition:
	.zero		32
.L_0:


//--------------------- .nv.global                --------------------------
	.section	.nv.global,"aw",@nobits
.nv.global:
	.type		_ZN40_INTERNAL_30be1614_4_k_cu_2323d3be_321244cute1_E,@object
	.size		_ZN40_INTERNAL_30be1614_4_k_cu_2323d3be_321244cute1_E,(_ZN40_INTERNAL_30be1614_4_k_cu_2323d3be_321244cuda3std3__45__cpo6cbeginE - _ZN40_INTERNAL_30be1614_4_k_cu_2323d3be_321244cute1_E)
_ZN40_INTERNAL_30be1614_4_k_cu_2323d3be_321244cute1_E:
	.zero		1
	.type		_ZN40_INTERNAL_30be1614_4_k_cu_2323d3be_321244cuda3std3__45__cpo6cbeginE,@object
	.size		_ZN40_INTERNAL_30be1614_4_k_cu_2323d3be_321244cuda3std3__45__cpo6cbeginE,(_ZN40_INTERNAL_30be1614_4_k_cu_2323d3be_321244cuda3std3__48in_placeE - _ZN40_INTERNAL_30be1614_4_k_cu_2323d3be_321244cuda3std3__45__cpo6cbeginE)
_ZN40_INTERNAL_30be1614_4_k_cu_2323d3be_321244cuda3std3__45__cpo6cbeginE:
	.zero		1
	.type		_ZN40_INTERNAL_30be1614_4_k_cu_2323d3be_321244cuda3std3__48in_placeE,@object
	.size		_ZN40_INTERNAL_30be1614_4_k_cu_2323d3be_321244cuda3std3__48in_placeE,(_ZN40_INTERNAL_30be1614_4_k_cu_2323d3be_321244cuda3std6ranges3__45__cpo9iter_moveE - _ZN40_INTERNAL_30be1614_4_k_cu_2323d3be_321244cuda3std3__48in_placeE)
_ZN40_INTERNAL_30be1614_4_k_cu_2323d3be_321244cuda3std3__48in_placeE:
	.zero		1
	.type		_ZN40_INTERNAL_30be1614_4_k_cu_2323d3be_321244cuda3std6ranges3__45__cpo9iter_moveE,@object
	.size		_ZN40_INTERNAL_30be1614_4_k_cu_2323d3be_321244cuda3std6ranges3__45__cpo9iter_moveE,(_ZN40_INTERNAL_30be1614_4_k_cu_2323d3be_321244cuda3std3__45__cpo5beginE - _ZN40_INTERNAL_30be1614_4_k_cu_2323d3be_321244cuda3std6ranges3__45__cpo9iter_moveE)
_ZN40_INTERNAL_30be1614_4_k_cu_2323d3be_321244cuda3std6ranges3__45__cpo9iter_moveE:
	.zero		1
	.type		_ZN40_INTERNAL_30be1614_4_k_cu_2323d3be_321244cuda3std3__45__cpo5beginE,@object
	.size		_ZN40_INTERNAL_30be1614_4_k_cu_2323d3be_321244cuda3std3__45__cpo5beginE,(_ZN40_INTERNAL_30be1614_4_k_cu_2323d3be_321244cuda3std3__442_GLOBAL__N__30be1614_4_k_cu_2323d3be_321246ignoreE - _ZN40_INTERNAL_30be1614_4_k_cu_2323d3be_321244cuda3std3__45__cpo5beginE)
_ZN40_INTERNAL_30be1614_4_k_cu_2323d3be_321244cuda3std3__45__cpo5beginE:
	.zero		1
	.type		_ZN40_INTERNAL_30be1614_4_k_cu_2323d3be_321244cuda3std3__442_GLOBAL__N__30be1614_4_k_cu_2323d3be_321246ignoreE,@object
	.size		_ZN40_INTERNAL_30be1614_4_k_cu_2323d3be_321244cuda3std3__442_GLOBAL__N__30be1614_4_k_cu_2323d3be_321246ignoreE,(_ZN40_INTERNAL_30be1614_4_k_cu_2323d3be_321244cute7productE - _ZN40_INTERNAL_30be1614_4_k_cu_2323d3be_321244cuda3std3__442_GLOBAL__N__30be1614_4_k_cu_2323d3be_321246ignoreE)
_ZN40_INTERNAL_30be1614_4_k_cu_2323d3be_321244cuda3std3__442_GLOBAL__N__30be1614_4_k_cu_2323d3be_321246ignoreE:
	.zero		1
	.type		_ZN40_INTERNAL_30be1614_4_k_cu_2323d3be_321244cute7productE,@object
	.size		_ZN40_INTERNAL_30be1614_4_k_cu_2323d3be_321244cute7productE,(_ZN40_INTERNAL_30be1614_4_k_cu_2323d3be_321244cuda3std3__45__cpo3endE - _ZN40_INTERNAL_30be1614_4_k_cu_2323d3be_321244cute7productE)
_ZN40_INTERNAL_30be1614_4_k_cu_2323d3be_321244cute7productE:
	.zero		1
	.type		_ZN40_INTERNAL_30be1614_4_k_cu_2323d3be_321244cuda3std3__45__cpo3endE,@object
	.size		_ZN40_INTERNAL_30be1614_4_k_cu_2323d3be_321244cuda3std3__45__cpo3endE,(_ZN40_INTERNAL_30be1614_4_k_cu_2323d3be_321244cuda3std3__419piecewise_constructE - _ZN40_INTERNAL_30be1614_4_k_cu_2323d3be_321244cuda3std3__45__cpo3endE)
_ZN40_INTERNAL_30be1614_4_k_cu_2323d3be_321244cuda3std3__45__cpo3endE:
	.zero		1
	.type		_ZN40_INTERNAL_30be1614_4_k_cu_2323d3be_321244cuda3std3__419piecewise_constructE,@object
	.size		_ZN40_INTERNAL_30be1614_4_k_cu_2323d3be_321244cuda3std3__419piecewise_constructE,(_ZN40_INTERNAL_30be1614_4_k_cu_2323d3be_321244cuda3std3__45__cpo4cendE - _ZN40_INTERNAL_30be1614_4_k_cu_2323d3be_321244cuda3std3__419piecewise_constructE)
_ZN40_INTERNAL_30be1614_4_k_cu_2323d3be_321244cuda3std3__419piecewise_constructE:
	.zero		1
	.type		_ZN40_INTERNAL_30be1614_4_k_cu_2323d3be_321244cuda3std3__45__cpo4cendE,@object
	.size		_ZN40_INTERNAL_30be1614_4_k_cu_2323d3be_321244cuda3std3__45__cpo4cendE,(_ZN40_INTERNAL_30be1614_4_k_cu_2323d3be_321244cuda3std6ranges3__45__cpo4swapE - _ZN40_INTERNAL_30be1614_4_k_cu_2323d3be_321244cuda3std3__45__cpo4cendE)
_ZN40_INTERNAL_30be1614_4_k_cu_2323d3be_321244cuda3std3__45__cpo4cendE:
	.zero		1
	.type		_ZN40_INTERNAL_30be1614_4_k_cu_2323d3be_321244cuda3std6ranges3__45__cpo4swapE,@object
	.size		_ZN40_INTERNAL_30be1614_4_k_cu_2323d3be_321244cuda3std6ranges3__45__cpo4swapE,(.L_10 - _ZN40_INTERNAL_30be1614_4_k_cu_2323d3be_321244cuda3std6ranges3__45__cpo4swapE)
_ZN40_INTERNAL_30be1614_4_k_cu_2323d3be_321244cuda3std6ranges3__45__cpo4swapE:
	.zero		1
.L_10:


//--------------------- .nv.constant0._ZN7cutlass13device_kernelINS_4gemm6kernel13GemmUniversalIN4cute5tupleIJiiiiEEENS1_10collective13CollectiveMmaINS1_35MainloopSm100TmaUmmaWarpSpecializedILi3ELi2ELi4ENS5_IJNS4_1CILi4EEESB_NSA_ILi1EEEEEEEENS5_IJNSA_ILi128EEESF_NSA_ILi64EEEEEENS_6half_tENS5_IJSC_llEEESI_NS5_IJlSC_lEEENS4_8TiledMMAINS4_8MMA_AtomIJNS4_26SM100_MMA_F16BF16_2x1SM_SSISI_SI_fLi128ELi128ELNS4_4UMMA5MajorE1ELSP_0ELNSO_7ScaleInE0ELSQ_0EEEEEENS4_6LayoutINS5_IJSC_SC_SC_EEENS5_IJNSA_ILi0EEESV_SV_EEEEENS5_IJNS4_10UnderscoreESY_SY_EEEEENS4_28SM100_TMA_2SM_LOAD_MULTICASTENS4_14ComposedLayoutINS4_7SwizzleILi3ELi4ELi3EEENS4_18smem_ptr_flag_bitsILi16EEENST_INS5_IJSG_NSA_ILi8EEEEEENS5_IJSC_SG_EEEEEEEvNS4_8identityES11_NS12_IS14_S16_NST_INS5_IJS17_SG_EEENS5_IJSG_SC_EEEEEEEvS1C_EENS_8epilogue10collective18CollectiveEpilogueINS1I_23Sm100TmaWarpSpecializedILi4ELi2ELi16ELb1ELb0EEEJNS5_IJSG_SF_SG_EEENS5_IJNST_ISG_SC_EENST_INS5_IJNSA_ILi16EEENSA_ILi2EEEEEES19_EEEEESI_SK_SI_SK_NS1I_6fusion15FusionCallbacksIS1M_NS1U_17LinearCombinationISI_fSI_fLNS_15FloatRoundStyleE2EEES1N_S1T_JEEENS4_5SM1004TMEM4LOAD26SM100_TMEM_LOAD_32dp32b16xENS4_13SM90_TMA_LOADENS12_INS13_ILi1ELi4ELi3EEES16_NST_INS5_IJS17_S1P_EEENS5_IJS1P_SC_EEEEEEENS4_39AutoVectorizingCopyWithAssumedAlignmentILi128EEENS4_14SM90_TMA_STOREES29_S2B_S2B_EEEvvEEEEvNT_6ParamsE --------------------------
	.section	.nv.constant0._ZN7cutlass13device_kernelINS_4gemm6kernel13GemmUniversalIN4cute5tupleIJiiiiEEENS1_10collective13CollectiveMmaINS1_35MainloopSm100TmaUmmaWarpSpecializedILi3ELi2ELi4ENS5_IJNS4_1CILi4EEESB_NSA_ILi1EEEEEEEENS5_IJNSA_ILi128EEESF_NSA_ILi64EEEEEENS_6half_tENS5_IJSC_llEEESI_NS5_IJlSC_lEEENS4_8TiledMMAINS4_8MMA_AtomIJNS4_26SM100_MMA_F16BF16_2x1SM_SSISI_SI_fLi128ELi128ELNS4_4UMMA5MajorE1ELSP_0ELNSO_7ScaleInE0ELSQ_0EEEEEENS4_6LayoutINS5_IJSC_SC_SC_EEENS5_IJNSA_ILi0EEESV_SV_EEEEENS5_IJNS4_10UnderscoreESY_SY_EEEEENS4_28SM100_TMA_2SM_LOAD_MULTICASTENS4_14ComposedLayoutINS4_7SwizzleILi3ELi4ELi3EEENS4_18smem_ptr_flag_bitsILi16EEENST_INS5_IJSG_NSA_ILi8EEEEEENS5_IJSC_SG_EEEEEEEvNS4_8identityES11_NS12_IS14_S16_NST_INS5_IJS17_SG_EEENS5_IJSG_SC_EEEEEEEvS1C_EENS_8epilogue10collective18CollectiveEpilogueINS1I_23Sm100TmaWarpSpecializedILi4ELi2ELi16ELb1ELb0EEEJNS5_IJSG_SF_SG_EEENS5_IJNST_ISG_SC_EENST_INS5_IJNSA_ILi16EEENSA_ILi2EEEEEES19_EEEEESI_SK_SI_SK_NS1I_6fusion15FusionCallbacksIS1M_NS1U_17LinearCombinationISI_fSI_fLNS_15FloatRoundStyleE2EEES1N_S1T_JEEENS4_5SM1004TMEM4LOAD26SM100_TMEM_LOAD_32dp32b16xENS4_13SM90_TMA_LOADENS12_INS13_ILi1ELi4ELi3EEES16_NST_INS5_IJS17_S1P_EEENS5_IJS1P_SC_EEEEEEENS4_39AutoVectorizingCopyWithAssumedAlignmentILi128EEENS4_14SM90_TMA_STOREES29_S2B_S2B_EEEvvEEEEvNT_6ParamsE,"a",@progbits
	.sectionflags	@""
	.align	4
.nv.constant0._ZN7cutlass13device_kernelINS_4gemm6kernel13GemmUniversalIN4cute5tupleIJiiiiEEENS1_10collective13CollectiveMmaINS1_35MainloopSm100TmaUmmaWarpSpecializedILi3ELi2ELi4ENS5_IJNS4_1CILi4EEESB_NSA_ILi1EEEEEEEENS5_IJNSA_ILi128EEESF_NSA_ILi64EEEEEENS_6half_tENS5_IJSC_llEEESI_NS5_IJlSC_lEEENS4_8TiledMMAINS4_8MMA_AtomIJNS4_26SM100_MMA_F16BF16_2x1SM_SSISI_SI_fLi128ELi128ELNS4_4UMMA5MajorE1ELSP_0ELNSO_7ScaleInE0ELSQ_0EEEEEENS4_6LayoutINS5_IJSC_SC_SC_EEENS5_IJNSA_ILi0EEESV_SV_EEEEENS5_IJNS4_10UnderscoreESY_SY_EEEEENS4_28SM100_TMA_2SM_LOAD_MULTICASTENS4_14ComposedLayoutINS4_7SwizzleILi3ELi4ELi3EEENS4_18smem_ptr_flag_bitsILi16EEENST_INS5_IJSG_NSA_ILi8EEEEEENS5_IJSC_SG_EEEEEEEvNS4_8identityES11_NS12_IS14_S16_NST_INS5_IJS17_SG_EEENS5_IJSG_SC_EEEEEEEvS1C_EENS_8epilogue10collective18CollectiveEpilogueINS1I_23Sm100TmaWarpSpecializedILi4ELi2ELi16ELb1ELb0EEEJNS5_IJSG_SF_SG_EEENS5_IJNST_ISG_SC_EENST_INS5_IJNSA_ILi16EEENSA_ILi2EEEEEES19_EEEEESI_SK_SI_SK_NS1I_6fusion15FusionCallbacksIS1M_NS1U_17LinearCombinationISI_fSI_fLNS_15FloatRoundStyleE2EEES1N_S1T_JEEENS4_5SM1004TMEM4LOAD26SM100_TMEM_LOAD_32dp32b16xENS4_13SM90_TMA_LOADENS12_INS13_ILi1ELi4ELi3EEES16_NST_INS5_IJS17_S1P_EEENS5_IJS1P_SC_EEEEEEENS4_39AutoVectorizingCopyWithAssumedAlignmentILi128EEENS4_14SM90_TMA_STOREES29_S2B_S2B_EEEvvEEEEvNT_6ParamsE:
	.zero		2944


//--------------------- SYMBOLS --------------------------

	.type		.nv.reservedSmem.offset0,@object
	.size		.nv.reservedSmem.offset0,0x4
	.type		.nv.reservedSmem.cap,@object
	.size		.nv.reservedSmem.cap,0x4
	.type		__assertfail,@function
